	.target	sm_100a

	.elftype	@"ET_EXEC"


//--------------------- .note.nv.tkinfo           --------------------------
	.section	.note.nv.tkinfo,"",@"SHT_NOTE"
	.sectionflags	@"SHF_NOTE_NV_TKINFO"
	.tkinfo
        /*0018*/ 	.word	0x00000002
        /*0030*/ 	.string	""
        /*0030*/ 	.string	"ptxas"
        /*0030*/ 	.string	"Cuda compilation tools, release 13.0, V13.0.88"
        /*0030*/ 	.string	"Build cuda_13.0.r13.0/compiler.36424714_0"
        /*0030*/ 	.string	"-arch sm_100a -m 64 "



//--------------------- .note.nv.cuinfo           --------------------------
	.section	.note.nv.cuinfo,"",@"SHT_NOTE"
	.sectionflags	@"SHF_NOTE_NV_CUINFO"
        /*0018*/ 	.short	0x0002
        /*001a*/ 	.short	0x0064
        /*001c*/ 	.short	0x0082
	.zero		2


//--------------------- .nv.info                  --------------------------
	.section	.nv.info,"",@"SHT_CUDA_INFO"
	.align	4


	//----- nvinfo : EIATTR_REGCOUNT
	.align		4
        /*0000*/ 	.byte	0x04, 0x2f
        /*0002*/ 	.short	(.L_20 - .L_19)
	.align		4
.L_19:
        /*0004*/ 	.word	index@(_ZN7cutlass13device_kernelINS_4gemm6kernel13GemmUniversalIN4cute5tupleIJiiiiEEENS1_10collective13CollectiveMmaINS1_35MainloopSm100TmaUmmaWarpSpecializedILi10ELi2ELi4ENS5_IJNS4_1CILi1EEESB_SB_EEEEENS5_IJNSA_ILi64EEENSA_ILi256EEESE_EEENS_12float_e4m3_tENS5_IJlSB_lEEENS_12float_e5m2_tESI_NS4_8TiledMMAINS4_8MMA_AtomIJNS4_10MMA_TraitsINS4_19SM100_MMA_F8F6F4_SSEJSH_SJ_fSE_SF_NS4_17integral_constantINS4_4UMMA5MajorELSQ_0EEESR_NSO_INSP_7ScaleInELSS_0EEEST_EEEEEENS4_6LayoutISC_NS5_IJNSA_ILi0EEESX_SX_EEEEENS5_IJNS4_10UnderscoreES10_S10_EEEEENS4_13SM90_TMA_LOADENS4_14ComposedLayoutINS4_7SwizzleILi2ELi4ELi3EEENS4_18smem_ptr_flag_bitsILi8EEENSW_INS5_IJNSA_ILi8EEESE_EEENS5_IJSE_SB_EEEEEEEvNS4_8identityES13_S1D_vS1E_EENS_8epilogue10collective18CollectiveEpilogueINS1G_23Sm100TmaWarpSpecializedILi4ELi2ELi32ELb0ELb0EEEJSG_NS5_IJNSW_ISE_SB_EES1L_EEESH_SI_SH_SI_NS1G_6fusion15FusionCallbacksIS1K_NS1N_17LinearCombinationISH_fSH_fLNS_15FloatRoundStyleE2EEESG_S1M_JEEENS4_5SM1004TMEM4LOAD26SM100_TMEM_LOAD_16dp32b32xES13_S1D_NS4_39AutoVectorizingCopyWithAssumedAlignmentILi128EEENS4_14SM90_TMA_STOREES1D_S1Y_S1Y_EEEvvEEEEvNT_6ParamsE)
        /*0008*/ 	.word	0x00000079


	//----- nvinfo : EIATTR_FRAME_SIZE
	.align		4
.L_20:
        /*000c*/ 	.byte	0x04, 0x11
        /*000e*/ 	.short	(.L_22 - .L_21)
	.align		4
.L_21:
        /*0010*/ 	.word	index@($__internal_2_$__cuda_sm10x_tcgen05_guardrail_trap_unallocated_columns_being_dealloced)
        /*0014*/ 	.word	0x00000000


	//----- nvinfo : EIATTR_FRAME_SIZE
	.align		4
.L_22:
        /*0018*/ 	.byte	0x04, 0x11
        /*001a*/ 	.short	(.L_24 - .L_23)
	.align		4
.L_23:
        /*001c*/ 	.word	index@($__internal_1_$__cuda_sm10x_tcgen05_guardrail_trap_phase_invalid_during_alloc)
        /*0020*/ 	.word	0x00000000


	//----- nvinfo : EIATTR_FRAME_SIZE
	.align		4
.L_24:
        /*0024*/ 	.byte	0x04, 0x11
        /*0026*/ 	.short	(.L_26 - .L_25)
	.align		4
.L_25:
        /*0028*/ 	.word	index@($__internal_0_$__cuda_sm10x_tcgen05_guardrail_trap_col_being_dealloced_not_returned_by_alloc)
        /*002c*/ 	.word	0x00000000


	//----- nvinfo : EIATTR_FRAME_SIZE
	.align		4
.L_26:
        /*0030*/ 	.byte	0x04, 0x11
        /*0032*/ 	.short	(.L_28 - .L_27)
	.align		4
.L_27:
        /*0034*/ 	.word	index@(_ZN7cutlass13device_kernelINS_4gemm6kernel13GemmUniversalIN4cute5tupleIJiiiiEEENS1_10collective13CollectiveMmaINS1_35MainloopSm100TmaUmmaWarpSpecializedILi10ELi2ELi4ENS5_IJNS4_1CILi1EEESB_SB_EEEEENS5_IJNSA_ILi64EEENSA_ILi256EEESE_EEENS_12float_e4m3_tENS5_IJlSB_lEEENS_12float_e5m2_tESI_NS4_8TiledMMAINS4_8MMA_AtomIJNS4_10MMA_TraitsINS4_19SM100_MMA_F8F6F4_SSEJSH_SJ_fSE_SF_NS4_17integral_constantINS4_4UMMA5MajorELSQ_0EEESR_NSO_INSP_7ScaleInELSS_0EEEST_EEEEEENS4_6LayoutISC_NS5_IJNSA_ILi0EEESX_SX_EEEEENS5_IJNS4_10UnderscoreES10_S10_EEEEENS4_13SM90_TMA_LOADENS4_14ComposedLayoutINS4_7SwizzleILi2ELi4ELi3EEENS4_18smem_ptr_flag_bitsILi8EEENSW_INS5_IJNSA_ILi8EEESE_EEENS5_IJSE_SB_EEEEEEEvNS4_8identityES13_S1D_vS1E_EENS_8epilogue10collective18CollectiveEpilogueINS1G_23Sm100TmaWarpSpecializedILi4ELi2ELi32ELb0ELb0EEEJSG_NS5_IJNSW_ISE_SB_EES1L_EEESH_SI_SH_SI_NS1G_6fusion15FusionCallbacksIS1K_NS1N_17LinearCombinationISH_fSH_fLNS_15FloatRoundStyleE2EEESG_S1M_JEEENS4_5SM1004TMEM4LOAD26SM100_TMEM_LOAD_16dp32b32xES13_S1D_NS4_39AutoVectorizingCopyWithAssumedAlignmentILi128EEENS4_14SM90_TMA_STOREES1D_S1Y_S1Y_EEEvvEEEEvNT_6ParamsE)
        /*0038*/ 	.word	0x00000000


	//----- nvinfo : EIATTR_MIN_STACK_SIZE
	.align		4
.L_28:
        /*003c*/ 	.byte	0x04, 0x12
        /*003e*/ 	.short	(.L_30 - .L_29)
	.align		4
.L_29:
        /*0040*/ 	.word	index@(_ZN7cutlass13device_kernelINS_4gemm6kernel13GemmUniversalIN4cute5tupleIJiiiiEEENS1_10collective13CollectiveMmaINS1_35MainloopSm100TmaUmmaWarpSpecializedILi10ELi2ELi4ENS5_IJNS4_1CILi1EEESB_SB_EEEEENS5_IJNSA_ILi64EEENSA_ILi256EEESE_EEENS_12float_e4m3_tENS5_IJlSB_lEEENS_12float_e5m2_tESI_NS4_8TiledMMAINS4_8MMA_AtomIJNS4_10MMA_TraitsINS4_19SM100_MMA_F8F6F4_SSEJSH_SJ_fSE_SF_NS4_17integral_constantINS4_4UMMA5MajorELSQ_0EEESR_NSO_INSP_7ScaleInELSS_0EEEST_EEEEEENS4_6LayoutISC_NS5_IJNSA_ILi0EEESX_SX_EEEEENS5_IJNS4_10UnderscoreES10_S10_EEEEENS4_13SM90_TMA_LOADENS4_14ComposedLayoutINS4_7SwizzleILi2ELi4ELi3EEENS4_18smem_ptr_flag_bitsILi8EEENSW_INS5_IJNSA_ILi8EEESE_EEENS5_IJSE_SB_EEEEEEEvNS4_8identityES13_S1D_vS1E_EENS_8epilogue10collective18CollectiveEpilogueINS1G_23Sm100TmaWarpSpecializedILi4ELi2ELi32ELb0ELb0EEEJSG_NS5_IJNSW_ISE_SB_EES1L_EEESH_SI_SH_SI_NS1G_6fusion15FusionCallbacksIS1K_NS1N_17LinearCombinationISH_fSH_fLNS_15FloatRoundStyleE2EEESG_S1M_JEEENS4_5SM1004TMEM4LOAD26SM100_TMEM_LOAD_16dp32b32xES13_S1D_NS4_39AutoVectorizingCopyWithAssumedAlignmentILi128EEENS4_14SM90_TMA_STOREES1D_S1Y_S1Y_EEEvvEEEEvNT_6ParamsE)
        /*0044*/ 	.word	0x00000000
.L_30:


//--------------------- .nv.compat                --------------------------
	.section	.nv.compat,"",@"SHT_CUDA_COMPAT_INFO"
	.align	4
        /*0000*/ 	.byte	0x02, 0x09, 0x01, 0x00, 0x02, 0x02, 0x02, 0x00, 0x02, 0x05, 0x05, 0x00, 0x03, 0x07, 0x01, 0x01
        /*0010*/ 	.byte	0x02, 0x03, 0x01, 0x00, 0x02, 0x06, 0x01, 0x00, 0x04, 0x0b, 0x08, 0x00, 0x09, 0x00, 0x00, 0x00
        /*0020*/ 	.byte	0x00, 0x00, 0x00, 0x00


//--------------------- .nv.info._ZN7cutlass13device_kernelINS_4gemm6kernel13GemmUniversalIN4cute5tupleIJiiiiEEENS1_10collective13CollectiveMmaINS1_35MainloopSm100TmaUmmaWarpSpecializedILi10ELi2ELi4ENS5_IJNS4_1CILi1EEESB_SB_EEEEENS5_IJNSA_ILi64EEENSA_ILi256EEESE_EEENS_12float_e4m3_tENS5_IJlSB_lEEENS_12float_e5m2_tESI_NS4_8TiledMMAINS4_8MMA_AtomIJNS4_10MMA_TraitsINS4_19SM100_MMA_F8F6F4_SSEJSH_SJ_fSE_SF_NS4_17integral_constantINS4_4UMMA5MajorELSQ_0EEESR_NSO_INSP_7ScaleInELSS_0EEEST_EEEEEENS4_6LayoutISC_NS5_IJNSA_ILi0EEESX_SX_EEEEENS5_IJNS4_10UnderscoreES10_S10_EEEEENS4_13SM90_TMA_LOADENS4_14ComposedLayoutINS4_7SwizzleILi2ELi4ELi3EEENS4_18smem_ptr_flag_bitsILi8EEENSW_INS5_IJNSA_ILi8EEESE_EEENS5_IJSE_SB_EEEEEEEvNS4_8identityES13_S1D_vS1E_EENS_8epilogue10collective18CollectiveEpilogueINS1G_23Sm100TmaWarpSpecializedILi4ELi2ELi32ELb0ELb0EEEJSG_NS5_IJNSW_ISE_SB_EES1L_EEESH_SI_SH_SI_NS1G_6fusion15FusionCallbacksIS1K_NS1N_17LinearCombinationISH_fSH_fLNS_15FloatRoundStyleE2EEESG_S1M_JEEENS4_5SM1004TMEM4LOAD26SM100_TMEM_LOAD_16dp32b32xES13_S1D_NS4_39AutoVectorizingCopyWithAssumedAlignmentILi128EEENS4_14SM90_TMA_STOREES1D_S1Y_S1Y_EEEvvEEEEvNT_6ParamsE --------------------------
	.section	.nv.info._ZN7cutlass13device_kernelINS_4gemm6kernel13GemmUniversalIN4cute5tupleIJiiiiEEENS1_10collective13CollectiveMmaINS1_35MainloopSm100TmaUmmaWarpSpecializedILi10ELi2ELi4ENS5_IJNS4_1CILi1EEESB_SB_EEEEENS5_IJNSA_ILi64EEENSA_ILi256EEESE_EEENS_12float_e4m3_tENS5_IJlSB_lEEENS_12float_e5m2_tESI_NS4_8TiledMMAINS4_8MMA_AtomIJNS4_10MMA_TraitsINS4_19SM100_MMA_F8F6F4_SSEJSH_SJ_fSE_SF_NS4_17integral_constantINS4_4UMMA5MajorELSQ_0EEESR_NSO_INSP_7ScaleInELSS_0EEEST_EEEEEENS4_6LayoutISC_NS5_IJNSA_ILi0EEESX_SX_EEEEENS5_IJNS4_10UnderscoreES10_S10_EEEEENS4_13SM90_TMA_LOADENS4_14ComposedLayoutINS4_7SwizzleILi2ELi4ELi3EEENS4_18smem_ptr_flag_bitsILi8EEENSW_INS5_IJNSA_ILi8EEESE_EEENS5_IJSE_SB_EEEEEEEvNS4_8identityES13_S1D_vS1E_EENS_8epilogue10collective18CollectiveEpilogueINS1G_23Sm100TmaWarpSpecializedILi4ELi2ELi32ELb0ELb0EEEJSG_NS5_IJNSW_ISE_SB_EES1L_EEESH_SI_SH_SI_NS1G_6fusion15FusionCallbacksIS1K_NS1N_17LinearCombinationISH_fSH_fLNS_15FloatRoundStyleE2EEESG_S1M_JEEENS4_5SM1004TMEM4LOAD26SM100_TMEM_LOAD_16dp32b32xES13_S1D_NS4_39AutoVectorizingCopyWithAssumedAlignmentILi128EEENS4_14SM90_TMA_STOREES1D_S1Y_S1Y_EEEvvEEEEvNT_6ParamsE,"",@"SHT_CUDA_INFO"
	.sectionflags	@""
	.align	4


	//----- nvinfo : EIATTR_CUDA_API_VERSION
	.align		4
        /*0000*/ 	.byte	0x04, 0x37
        /*0002*/ 	.short	(.L_32 - .L_31)
.L_31:
        /*0004*/ 	.word	0x00000082


	//----- nvinfo : EIATTR_KPARAM_INFO
	.align		4
.L_32:
        /*0008*/ 	.byte	0x04, 0x17
        /*000a*/ 	.short	(.L_34 - .L_33)
.L_33:
        /*000c*/ 	.word	0x00000000
        /*0010*/ 	.short	0x0000
        /*0012*/ 	.short	0x0000
        /*0014*/ 	.byte	0x00, 0xf0, 0x01, 0x20


	//----- nvinfo : EIATTR_AT_ENTRY_FRAGMENTS
	.align		4
.L_34:
        /*0018*/ 	.byte	0x04, 0x4f
        /*001a*/ 	.short	(.L_36 - .L_35)


	//   ....[0]....
.L_35:
        /*001c*/ 	.word	0x00000006


	//----- nvinfo : EIATTR_RESERVED_SMEM_USED
	.align		4
.L_36:
        /*0020*/ 	.byte	0x01, 0x41
	.zero		2


	//----- nvinfo : EIATTR_SPARSE_MMA_MASK
	.align		4
        /*0024*/ 	.byte	0x03, 0x50
        /*0026*/ 	.short	0x0000


	//----- nvinfo : EIATTR_TCGEN05_1CTA_USED
	.align		4
        /*0028*/ 	.byte	0x01, 0x51
	.zero		2


	//----- nvinfo : EIATTR_MAXREG_COUNT
	.align		4
        /*002c*/ 	.byte	0x03, 0x1b
        /*002e*/ 	.short	0x00ff


	//----- nvinfo : EIATTR_NUM_BARRIERS
	.align		4
        /*0030*/ 	.byte	0x02, 0x4c
        /*0032*/ 	.byte	0x07
	.zero		1


	//----- nvinfo : EIATTR_EXTERNS
	.align		4
        /*0034*/ 	.byte	0x04, 0x0f
        /*0036*/ 	.short	(.L_38 - .L_37)


	//   ....[0]....
	.align		4
.L_37:
        /*0038*/ 	.word	index@(__assertfail)


	//----- nvinfo : EIATTR_MERCURY_ISA_VERSION
	.align		4
.L_38:
        /*003c*/ 	.byte	0x03, 0x5f
        /*003e*/ 	.short	0x0101


	//----- nvinfo : EIATTR_INT_WARP_WIDE_INSTR_OFFSETS
	.align		4
        /*0040*/ 	.byte	0x04, 0x31
        /*0042*/ 	.short	(.L_40 - .L_39)


	//   ....[0]....
.L_39:
        /*0044*/ 	.word	0x00001ed0


	//   ....[1]....
        /*0048*/ 	.word	0x00003bf0


	//   ....[2]....
        /*004c*/ 	.word	0x00003c20


	//   ....[3]....
        /*0050*/ 	.word	0x00003c70


	//   ....[4]....
        /*0054*/ 	.word	0x00004590


	//   ....[5]....
        /*0058*/ 	.word	0x000045f0


	//   ....[6]....
        /*005c*/ 	.word	0x000046d0


	//   ....[7]....
        /*0060*/ 	.word	0x00004740


	//   ....[8]....
        /*0064*/ 	.word	0x00004850


	//   ....[9]....
        /*0068*/ 	.word	0x000048e0


	//   ....[10]....
        /*006c*/ 	.word	0x00004ab0


	//   ....[11]....
        /*0070*/ 	.word	0x00004c10


	//----- nvinfo : EIATTR_COOP_GROUP_MASK_REGIDS
	.align		4
.L_40:
        /*0074*/ 	.byte	0x04, 0x29
        /*0076*/ 	.short	(.L_42 - .L_41)


	//   ....[0]....
.L_41:
        /*0078*/ 	.word	0xffffffff


	//   ....[1]....
        /*007c*/ 	.word	0xffffffff


	//   ....[2]....
        /*0080*/ 	.word	0xffffffff


	//   ....[3]....
        /*0084*/ 	.word	0xffffffff


	//   ....[4]....
        /*0088*/ 	.word	0xffffffff


	//   ....[5]....
        /*008c*/ 	.word	0xffffffff


	//   ....[6]....
        /*0090*/ 	.word	0xffffffff


	//   ....[7]....
        /*0094*/ 	.word	0xffffffff


	//   ....[8]....
        /*0098*/ 	.word	0xffffffff


	//   ....[9]....
        /*009c*/ 	.word	0xffffffff


	//   ....[10]....
        /*00a0*/ 	.word	0xffffffff


	//   ....[11]....
        /*00a4*/ 	.word	0xffffffff


	//   ....[12]....
        /*00a8*/ 	.word	0xffffffff


	//----- nvinfo : EIATTR_COOP_GROUP_INSTR_OFFSETS
	.align		4
.L_42:
        /*00ac*/ 	.byte	0x04, 0x28
        /*00ae*/ 	.short	(.L_44 - .L_43)


	//   ....[0]....
.L_43:
        /*00b0*/ 	.word	0x00000090


	//   ....[1]....
        /*00b4*/ 	.word	0x000004d0


	//   ....[2]....
        /*00b8*/ 	.word	0x00000730


	//   ....[3]....
        /*00bc*/ 	.word	0x000008d0


	//   ....[4]....
        /*00c0*/ 	.word	0x000009d0


	//   ....[5]....
        /*00c4*/ 	.word	0x00000b40


	//   ....[6]....
        /*00c8*/ 	.word	0x00000ce0


	//   ....[7]....
        /*00cc*/ 	.word	0x00001db0


	//   ....[8]....
        /*00d0*/ 	.word	0x00002ef0


	//   ....[9]....
        /*00d4*/ 	.word	0x00003100


	//   ....[10]....
        /*00d8*/ 	.word	0x00003130


	//   ....[11]....
        /*00dc*/ 	.word	0x00003ae0


	//   ....[12]....
        /*00e0*/ 	.word	0x00003d10


	//----- nvinfo : EIATTR_VRC_CTA_INIT_COUNT
	.align		4
.L_44:
        /*00e4*/ 	.byte	0x02, 0x4a
        /*00e6*/ 	.byte	0x80
	.zero		1


	//----- nvinfo : EIATTR_SYSCALL_OFFSETS
	.align		4
        /*00e8*/ 	.byte	0x04, 0x46
        /*00ea*/ 	.short	(.L_46 - .L_45)


	//   ....[0]....
.L_45:
        /*00ec*/ 	.word	0x00005690


	//   ....[1]....
        /*00f0*/ 	.word	0x000057d0


	//   ....[2]....
        /*00f4*/ 	.word	0x00005fd0


	//   ....[3]....
        /*00f8*/ 	.word	0x00006d70


	//   ....[4]....
        /*00fc*/ 	.word	0x00007ad0


	//   ....[5]....
        /*0100*/ 	.word	0x00008860


	//----- nvinfo : EIATTR_MBARRIER_INSTR_OFFSETS
	.align		4
.L_46:
        /*0104*/ 	.byte	0x04, 0x39
        /*0106*/ 	.short	(.L_48 - .L_47)


	//   ....[0]....
.L_47:
        /*0108*/ 	.word	0x000005d0
        /*010c*/ 	.word	0x000000ff
        /*0110*/ 	.word	0x00000000
        /*0114*/ 	.short	0x0100
        /*0116*/ 	.byte	0x05
	.zero		1


	//   ....[1]....
        /*0118*/ 	.word	0x000005e0
        /*011c*/ 	.word	0x000000ff
        /*0120*/ 	.word	0x00000050
        /*0124*/ 	.short	0x0100
        /*0126*/ 	.byte	0x05
	.zero		1


	//   ....[2]....
        /*0128*/ 	.word	0x000005f0
        /*012c*/ 	.word	0x000000ff
        /*0130*/ 	.word	0x00000008
        /*0134*/ 	.short	0x0100
        /*0136*/ 	.byte	0x05
	.zero		1


	//   ....[3]....
        /*0138*/ 	.word	0x00000600
        /*013c*/ 	.word	0x000000ff
        /*0140*/ 	.word	0x00000058
        /*0144*/ 	.short	0x0100
        /*0146*/ 	.byte	0x05
	.zero		1


	//   ....[4]....
        /*0148*/ 	.word	0x00000610
        /*014c*/ 	.word	0x000000ff
        /*0150*/ 	.word	0x00000010
        /*0154*/ 	.short	0x0100
        /*0156*/ 	.byte	0x05
	.zero		1


	//   ....[5]....
        /*0158*/ 	.word	0x00000620
        /*015c*/ 	.word	0x000000ff
        /*0160*/ 	.word	0x00000060
        /*0164*/ 	.short	0x0100
        /*0166*/ 	.byte	0x05
	.zero		1


	//   ....[6]....
        /*0168*/ 	.word	0x00000630
        /*016c*/ 	.word	0x000000ff
        /*0170*/ 	.word	0x00000018
        /*0174*/ 	.short	0x0100
        /*0176*/ 	.byte	0x05
	.zero		1


	//   ....[7]....
        /*0178*/ 	.word	0x00000640
        /*017c*/ 	.word	0x000000ff
        /*0180*/ 	.word	0x00000068
        /*0184*/ 	.short	0x0100
        /*0186*/ 	.byte	0x05
	.zero		1


	//   ....[8]....
        /*0188*/ 	.word	0x00000650
        /*018c*/ 	.word	0x000000ff
        /*0190*/ 	.word	0x00000020
        /*0194*/ 	.short	0x0100
        /*0196*/ 	.byte	0x05
	.zero		1


	//   ....[9]....
        /*0198*/ 	.word	0x00000660
        /*019c*/ 	.word	0x000000ff
        /*01a0*/ 	.word	0x00000070
        /*01a4*/ 	.short	0x0100
        /*01a6*/ 	.byte	0x05
	.zero		1


	//   ....[10]....
        /*01a8*/ 	.word	0x00000670
        /*01ac*/ 	.word	0x000000ff
        /*01b0*/ 	.word	0x00000028
        /*01b4*/ 	.short	0x0100
        /*01b6*/ 	.byte	0x05
	.zero		1


	//   ....[11]....
        /*01b8*/ 	.word	0x00000680
        /*01bc*/ 	.word	0x000000ff
        /*01c0*/ 	.word	0x00000078
        /*01c4*/ 	.short	0x0100
        /*01c6*/ 	.byte	0x05
	.zero		1


	//   ....[12]....
        /*01c8*/ 	.word	0x00000690
        /*01cc*/ 	.word	0x000000ff
        /*01d0*/ 	.word	0x00000030
        /*01d4*/ 	.short	0x0100
        /*01d6*/ 	.byte	0x05
	.zero		1


	//   ....[13]....
        /*01d8*/ 	.word	0x000006a0
        /*01dc*/ 	.word	0x000000ff
        /*01e0*/ 	.word	0x00000080
        /*01e4*/ 	.short	0x0100
        /*01e6*/ 	.byte	0x05
	.zero		1


	//   ....[14]....
        /*01e8*/ 	.word	0x000006b0
        /*01ec*/ 	.word	0x000000ff
        /*01f0*/ 	.word	0x00000038
        /*01f4*/ 	.short	0x0100
        /*01f6*/ 	.byte	0x05
	.zero		1


	//   ....[15]....
        /*01f8*/ 	.word	0x000006c0
        /*01fc*/ 	.word	0x000000ff
        /*0200*/ 	.word	0x00000088
        /*0204*/ 	.short	0x0100
        /*0206*/ 	.byte	0x05
	.zero		1


	//   ....[16]....
        /*0208*/ 	.word	0x000006d0
        /*020c*/ 	.word	0x000000ff
        /*0210*/ 	.word	0x00000040
        /*0214*/ 	.short	0x0100
        /*0216*/ 	.byte	0x05
	.zero		1


	//   ....[17]....
        /*0218*/ 	.word	0x000006e0
        /*021c*/ 	.word	0x000000ff
        /*0220*/ 	.word	0x00000090
        /*0224*/ 	.short	0x0100
        /*0226*/ 	.byte	0x05
	.zero		1


	//   ....[18]....
        /*0228*/ 	.word	0x000006f0
        /*022c*/ 	.word	0x000000ff
        /*0230*/ 	.word	0x00000048
        /*0234*/ 	.short	0x0100
        /*0236*/ 	.byte	0x05
	.zero		1


	//   ....[19]....
        /*0238*/ 	.word	0x00000700
        /*023c*/ 	.word	0x000000ff
        /*0240*/ 	.word	0x00000098
        /*0244*/ 	.short	0x0100
        /*0246*/ 	.byte	0x05
	.zero		1


	//   ....[20]....
        /*0248*/ 	.word	0x00000840
        /*024c*/ 	.word	0x000000ff
        /*0250*/ 	.word	0x000000a0
        /*0254*/ 	.short	0x0100
        /*0256*/ 	.byte	0x07
	.zero		1


	//   ....[21]....
        /*0258*/ 	.word	0x00000850
        /*025c*/ 	.word	0x000000ff
        /*0260*/ 	.word	0x000000c0
        /*0264*/ 	.short	0x0100
        /*0266*/ 	.byte	0x07
	.zero		1


	//   ....[22]....
        /*0268*/ 	.word	0x00000860
        /*026c*/ 	.word	0x000000ff
        /*0270*/ 	.word	0x000000a8
        /*0274*/ 	.short	0x0100
        /*0276*/ 	.byte	0x07
	.zero		1


	//   ....[23]....
        /*0278*/ 	.word	0x00000870
        /*027c*/ 	.word	0x000000ff
        /*0280*/ 	.word	0x000000c8
        /*0284*/ 	.short	0x0100
        /*0286*/ 	.byte	0x07
	.zero		1


	//   ....[24]....
        /*0288*/ 	.word	0x00000880
        /*028c*/ 	.word	0x000000ff
        /*0290*/ 	.word	0x000000b0
        /*0294*/ 	.short	0x0100
        /*0296*/ 	.byte	0x07
	.zero		1


	//   ....[25]....
        /*0298*/ 	.word	0x00000890
        /*029c*/ 	.word	0x000000ff
        /*02a0*/ 	.word	0x000000d0
        /*02a4*/ 	.short	0x0100
        /*02a6*/ 	.byte	0x07
	.zero		1


	//   ....[26]....
        /*02a8*/ 	.word	0x000008a0
        /*02ac*/ 	.word	0x000000ff
        /*02b0*/ 	.word	0x000000b8
        /*02b4*/ 	.short	0x0100
        /*02b6*/ 	.byte	0x07
	.zero		1


	//   ....[27]....
        /*02b8*/ 	.word	0x000008b0
        /*02bc*/ 	.word	0x000000ff
        /*02c0*/ 	.word	0x000000d8
        /*02c4*/ 	.short	0x0100
        /*02c6*/ 	.byte	0x07
	.zero		1


	//   ....[28]....
        /*02c8*/ 	.word	0x000009a0
        /*02cc*/ 	.word	0x000000ff
        /*02d0*/ 	.word	0x000000e0
        /*02d4*/ 	.short	0x0100
        /*02d6*/ 	.byte	0x05
	.zero		1


	//   ....[29]....
        /*02d8*/ 	.word	0x000009b0
        /*02dc*/ 	.word	0x000000ff
        /*02e0*/ 	.word	0x000000e8
        /*02e4*/ 	.short	0x0100
        /*02e6*/ 	.byte	0x05
	.zero		1


	//   ....[30]....
        /*02e8*/ 	.word	0x00000af0
        /*02ec*/ 	.word	0x000000ff
        /*02f0*/ 	.word	0x000000f0
        /*02f4*/ 	.short	0x0100
        /*02f6*/ 	.byte	0x05
	.zero		1


	//   ....[31]....
        /*02f8*/ 	.word	0x00000b00
        /*02fc*/ 	.word	0x000000ff
        /*0300*/ 	.word	0x00000100
        /*0304*/ 	.short	0x0100
        /*0306*/ 	.byte	0x05
	.zero		1


	//   ....[32]....
        /*0308*/ 	.word	0x00000b10
        /*030c*/ 	.word	0x000000ff
        /*0310*/ 	.word	0x000000f8
        /*0314*/ 	.short	0x0100
        /*0316*/ 	.byte	0x05
	.zero		1


	//   ....[33]....
        /*0318*/ 	.word	0x00000b20
        /*031c*/ 	.word	0x000000ff
        /*0320*/ 	.word	0x00000108
        /*0324*/ 	.short	0x0100
        /*0326*/ 	.byte	0x05
	.zero		1


	//   ....[34]....
        /*0328*/ 	.word	0x00000c50
        /*032c*/ 	.word	0x000000ff
        /*0330*/ 	.word	0x00000110
        /*0334*/ 	.short	0x0100
        /*0336*/ 	.byte	0x07
	.zero		1


	//   ....[35]....
        /*0338*/ 	.word	0x00000c60
        /*033c*/ 	.word	0x000000ff
        /*0340*/ 	.word	0x00000130
        /*0344*/ 	.short	0x0100
        /*0346*/ 	.byte	0x07
	.zero		1


	//   ....[36]....
        /*0348*/ 	.word	0x00000c70
        /*034c*/ 	.word	0x000000ff
        /*0350*/ 	.word	0x00000118
        /*0354*/ 	.short	0x0100
        /*0356*/ 	.byte	0x07
	.zero		1


	//   ....[37]....
        /*0358*/ 	.word	0x00000c80
        /*035c*/ 	.word	0x000000ff
        /*0360*/ 	.word	0x00000138
        /*0364*/ 	.short	0x0100
        /*0366*/ 	.byte	0x07
	.zero		1


	//   ....[38]....
        /*0368*/ 	.word	0x00000c90
        /*036c*/ 	.word	0x000000ff
        /*0370*/ 	.word	0x00000120
        /*0374*/ 	.short	0x0100
        /*0376*/ 	.byte	0x07
	.zero		1


	//   ....[39]....
        /*0378*/ 	.word	0x00000ca0
        /*037c*/ 	.word	0x000000ff
        /*0380*/ 	.word	0x00000140
        /*0384*/ 	.short	0x0100
        /*0386*/ 	.byte	0x07
	.zero		1


	//   ....[40]....
        /*0388*/ 	.word	0x00000cb0
        /*038c*/ 	.word	0x000000ff
        /*0390*/ 	.word	0x00000128
        /*0394*/ 	.short	0x0100
        /*0396*/ 	.byte	0x07
	.zero		1


	//   ....[41]....
        /*0398*/ 	.word	0x00000cc0
        /*039c*/ 	.word	0x000000ff
        /*03a0*/ 	.word	0x00000148
        /*03a4*/ 	.short	0x0100
        /*03a6*/ 	.byte	0x07
	.zero		1


	//   ....[42]....
        /*03a8*/ 	.word	0x00000db0
        /*03ac*/ 	.word	0x000000ff
        /*03b0*/ 	.word	0x00000150
        /*03b4*/ 	.short	0x0100
        /*03b6*/ 	.byte	0x05
	.zero		1


	//   ....[43]....
        /*03b8*/ 	.word	0x00000dc0
        /*03bc*/ 	.word	0x000000ff
        /*03c0*/ 	.word	0x00000160
        /*03c4*/ 	.short	0x0100
        /*03c6*/ 	.byte	0x05
	.zero		1


	//   ....[44]....
        /*03c8*/ 	.word	0x00000dd0
        /*03cc*/ 	.word	0x000000ff
        /*03d0*/ 	.word	0x00000158
        /*03d4*/ 	.short	0x0100
        /*03d6*/ 	.byte	0x05
	.zero		1


	//   ....[45]....
        /*03d8*/ 	.word	0x00000de0
        /*03dc*/ 	.word	0x000000ff
        /*03e0*/ 	.word	0x00000168
        /*03e4*/ 	.short	0x0100
        /*03e6*/ 	.byte	0x05
	.zero		1


	//   ....[46]....
        /*03e8*/ 	.word	0x000016b0
        /*03ec*/ 	.word	0x00000002
        /*03f0*/ 	.word	0x00000160
        /*03f4*/ 	.short	0x010a
        /*03f6*/ 	.byte	0xff
	.zero		1


	//   ....[47]....
        /*03f8*/ 	.word	0x000016e0
        /*03fc*/ 	.word	0x00000002
        /*0400*/ 	.word	0x00000150
        /*0404*/ 	.short	0x0101
        /*0406*/ 	.byte	0xff
	.zero		1


	//   ....[48]....
        /*0408*/ 	.word	0x000017b0
        /*040c*/ 	.word	0x000000ff
        /*0410*/ 	.word	0x00000050
        /*0414*/ 	.short	0x010a
        /*0416*/ 	.byte	0x08
	.zero		1


	//   ....[49]....
        /*0418*/ 	.word	0x00001850
        /*041c*/ 	.word	0x000000ff
        /*0420*/ 	.word	0x00000050
        /*0424*/ 	.short	0x010a
        /*0426*/ 	.byte	0x21
	.zero		1


	//   ....[50]....
        /*0428*/ 	.word	0x000019a0
        /*042c*/ 	.word	0x000000ff
        /*0430*/ 	.word	0x00000050
        /*0434*/ 	.short	0x010a
        /*0436*/ 	.byte	0x08
	.zero		1


	//   ....[51]....
        /*0438*/ 	.word	0x00001ab0
        /*043c*/ 	.word	0x000000ff
        /*0440*/ 	.word	0x000000e8
        /*0444*/ 	.short	0x0101
        /*0446*/ 	.byte	0x04
	.zero		1


	//   ....[52]....
        /*0448*/ 	.word	0x00001ad0
        /*044c*/ 	.word	0x000000ff
        /*0450*/ 	.word	0x00000050
        /*0454*/ 	.short	0x010a
        /*0456*/ 	.byte	0x08
	.zero		1


	//   ....[53]....
        /*0458*/ 	.word	0x00001b50
        /*045c*/ 	.word	0x000000ff
        /*0460*/ 	.word	0x00000050
        /*0464*/ 	.short	0x010a
        /*0466*/ 	.byte	0x11
	.zero		1


	//   ....[54]....
        /*0468*/ 	.word	0x00001ca0
        /*046c*/ 	.word	0x000000ff
        /*0470*/ 	.word	0x00000050
        /*0474*/ 	.short	0x010a
        /*0476*/ 	.byte	0x08
	.zero		1


	//   ....[55]....
        /*0478*/ 	.word	0x00001de0
        /*047c*/ 	.word	0x00000002
        /*0480*/ 	.word	0x000000f0
        /*0484*/ 	.short	0x010a
        /*0486*/ 	.byte	0xff
	.zero		1


	//   ....[56]....
        /*0488*/ 	.word	0x00001ea0
        /*048c*/ 	.word	0x00000002
        /*0490*/ 	.word	0x00000000
        /*0494*/ 	.short	0x0101
        /*0496*/ 	.byte	0xff
	.zero		1


	//   ....[57]....
        /*0498*/ 	.word	0x00002400
        /*049c*/ 	.word	0x000000ff
        /*04a0*/ 	.word	0x00000000
        /*04a4*/ 	.short	0x010a
        /*04a6*/ 	.byte	0x05
	.zero		1


	//   ....[58]....
        /*04a8*/ 	.word	0x00002490
        /*04ac*/ 	.word	0x000000ff
        /*04b0*/ 	.word	0x00000000
        /*04b4*/ 	.short	0x010a
        /*04b6*/ 	.byte	0x05
	.zero		1


	//   ....[59]....
        /*04b8*/ 	.word	0x00002520
        /*04bc*/ 	.word	0x000000ff
        /*04c0*/ 	.word	0x00000000
        /*04c4*/ 	.short	0x010a
        /*04c6*/ 	.byte	0x05
	.zero		1


	//   ....[60]....
        /*04c8*/ 	.word	0x000025b0
        /*04cc*/ 	.word	0x000000ff
        /*04d0*/ 	.word	0x00000000
        /*04d4*/ 	.short	0x010a
        /*04d6*/ 	.byte	0x05
	.zero		1


	//   ....[61]....
        /*04d8*/ 	.word	0x00002640
        /*04dc*/ 	.word	0x000000ff
        /*04e0*/ 	.word	0x00000000
        /*04e4*/ 	.short	0x010a
        /*04e6*/ 	.byte	0x05
	.zero		1


	//   ....[62]....
        /*04e8*/ 	.word	0x000026d0
        /*04ec*/ 	.word	0x000000ff
        /*04f0*/ 	.word	0x00000000
        /*04f4*/ 	.short	0x010a
        /*04f6*/ 	.byte	0x05
	.zero		1


	//   ....[63]....
        /*04f8*/ 	.word	0x00002760
        /*04fc*/ 	.word	0x000000ff
        /*0500*/ 	.word	0x00000000
        /*0504*/ 	.short	0x010a
        /*0506*/ 	.byte	0x05
	.zero		1


	//   ....[64]....
        /*0508*/ 	.word	0x000027f0
        /*050c*/ 	.word	0x000000ff
        /*0510*/ 	.word	0x00000000
        /*0514*/ 	.short	0x010a
        /*0516*/ 	.byte	0x05
	.zero		1


	//   ....[65]....
        /*0518*/ 	.word	0x00002880
        /*051c*/ 	.word	0x000000ff
        /*0520*/ 	.word	0x00000000
        /*0524*/ 	.short	0x010a
        /*0526*/ 	.byte	0x05
	.zero		1


	//   ....[66]....
        /*0528*/ 	.word	0x00002920
        /*052c*/ 	.word	0x00000000
        /*0530*/ 	.word	0x00000000
        /*0534*/ 	.short	0x010a
        /*0536*/ 	.byte	0xff
	.zero		1


	//   ....[67]....
        /*0538*/ 	.word	0x00002a40
        /*053c*/ 	.word	0x00000000
        /*0540*/ 	.word	0x00000150
        /*0544*/ 	.short	0x010a
        /*0546*/ 	.byte	0xff
	.zero		1


	//   ....[68]....
        /*0548*/ 	.word	0x00002ab0
        /*054c*/ 	.word	0x00000000
        /*0550*/ 	.word	0x00000000
        /*0554*/ 	.short	0x0101
        /*0556*/ 	.byte	0xff
	.zero		1


	//   ....[69]....
        /*0558*/ 	.word	0x00002ad0
        /*055c*/ 	.word	0x000000ff
        /*0560*/ 	.word	0x00000100
        /*0564*/ 	.short	0x010a
        /*0566*/ 	.byte	0x05
	.zero		1


	//   ....[70]....
        /*0568*/ 	.word	0x00002bf0
        /*056c*/ 	.word	0x00000000
        /*0570*/ 	.word	0x000000f0
        /*0574*/ 	.short	0x010a
        /*0576*/ 	.byte	0xff
	.zero		1


	//   ....[71]....
        /*0578*/ 	.word	0x00002cf0
        /*057c*/ 	.word	0x00000000
        /*0580*/ 	.word	0x00000000
        /*0584*/ 	.short	0x0101
        /*0586*/ 	.byte	0xff
	.zero		1


	//   ....[72]....
        /*0588*/ 	.word	0x00002d80
        /*058c*/ 	.word	0x000000ff
        /*0590*/ 	.word	0x00000100
        /*0594*/ 	.short	0x0106
        /*0596*/ 	.byte	0x05
	.zero		1


	//   ....[73]....
        /*0598*/ 	.word	0x00002da0
        /*059c*/ 	.word	0x000000ff
        /*05a0*/ 	.word	0x00000100
        /*05a4*/ 	.short	0x010a
        /*05a6*/ 	.byte	0x05
	.zero		1


	//   ....[74]....
        /*05a8*/ 	.word	0x00002e30
        /*05ac*/ 	.word	0x000000ff
        /*05b0*/ 	.word	0x00000100
        /*05b4*/ 	.short	0x0106
        /*05b6*/ 	.byte	0x04
	.zero		1


	//   ....[75]....
        /*05b8*/ 	.word	0x00002e70
        /*05bc*/ 	.word	0x00000000
        /*05c0*/ 	.word	0x00000100
        /*05c4*/ 	.short	0x010a
        /*05c6*/ 	.byte	0xff
	.zero		1


	//   ....[76]....
        /*05c8*/ 	.word	0x00003370
        /*05cc*/ 	.word	0x00000000
        /*05d0*/ 	.word	0x000000f0
        /*05d4*/ 	.short	0x010a
        /*05d6*/ 	.byte	0xff
	.zero		1


	//   ....[77]....
        /*05d8*/ 	.word	0x00003470
        /*05dc*/ 	.word	0x00000003
        /*05e0*/ 	.word	0x00000000
        /*05e4*/ 	.short	0x0101
        /*05e6*/ 	.byte	0xff
	.zero		1


	//   ....[78]....
        /*05e8*/ 	.word	0x00003480
        /*05ec*/ 	.word	0x000000ff
        /*05f0*/ 	.word	0x00000000
        /*05f4*/ 	.short	0x010a
        /*05f6*/ 	.byte	0x04
	.zero		1


	//   ....[79]....
        /*05f8*/ 	.word	0x00003500
        /*05fc*/ 	.word	0x000000ff
        /*0600*/ 	.word	0x00000130
        /*0604*/ 	.short	0x010a
        /*0606*/ 	.byte	0x08
	.zero		1


	//   ....[80]....
        /*0608*/ 	.word	0x000035e0
        /*060c*/ 	.word	0x000000ff
        /*0610*/ 	.word	0x00000000
        /*0614*/ 	.short	0x010a
        /*0616*/ 	.byte	0x07
	.zero		1


	//   ....[81]....
        /*0618*/ 	.word	0x00003720
        /*061c*/ 	.word	0x000000ff
        /*0620*/ 	.word	0x00000000
        /*0624*/ 	.short	0x010a
        /*0626*/ 	.byte	0x04
	.zero		1


	//   ....[82]....
        /*0628*/ 	.word	0x00003910
        /*062c*/ 	.word	0x000000ff
        /*0630*/ 	.word	0x00000000
        /*0634*/ 	.short	0x010a
        /*0636*/ 	.byte	0x05
	.zero		1


	//   ....[83]....
        /*0638*/ 	.word	0x000039a0
        /*063c*/ 	.word	0x000000ff
        /*0640*/ 	.word	0x00000000
        /*0644*/ 	.short	0x010a
        /*0646*/ 	.byte	0x05
	.zero		1


	//   ....[84]....
        /*0648*/ 	.word	0x00003a30
        /*064c*/ 	.word	0x000000ff
        /*0650*/ 	.word	0x00000000
        /*0654*/ 	.short	0x010a
        /*0656*/ 	.byte	0x05
	.zero		1


	//   ....[85]....
        /*0658*/ 	.word	0x00003ac0
        /*065c*/ 	.word	0x000000ff
        /*0660*/ 	.word	0x00000000
        /*0664*/ 	.short	0x010a
        /*0666*/ 	.byte	0x07
	.zero		1


	//   ....[86]....
        /*0668*/ 	.word	0x00003f40
        /*066c*/ 	.word	0x00000000
        /*0670*/ 	.word	0x000000f0
        /*0674*/ 	.short	0x010a
        /*0676*/ 	.byte	0xff
	.zero		1


	//   ....[87]....
        /*0678*/ 	.word	0x00004000
        /*067c*/ 	.word	0x00000000
        /*0680*/ 	.word	0x00000000
        /*0684*/ 	.short	0x0101
        /*0686*/ 	.byte	0xff
	.zero		1


	//   ....[88]....
        /*0688*/ 	.word	0x00004320
        /*068c*/ 	.word	0x000000ff
        /*0690*/ 	.word	0x000000e8
        /*0694*/ 	.short	0x010a
        /*0696*/ 	.byte	0x07
	.zero		1


	//   ....[89]....
        /*0698*/ 	.word	0x00004510
        /*069c*/ 	.word	0x000000ff
        /*06a0*/ 	.word	0x000000c0
        /*06a4*/ 	.short	0x010a
        /*06a6*/ 	.byte	0x07
	.zero		1


	//   ....[90]....
        /*06a8*/ 	.word	0x00004680
        /*06ac*/ 	.word	0x000000ff
        /*06b0*/ 	.word	0x000000a0
        /*06b4*/ 	.short	0x010b
        /*06b6*/ 	.byte	0x07
	.zero		1


	//   ....[91]....
        /*06b8*/ 	.word	0x00004690
        /*06bc*/ 	.word	0x000000ff
        /*06c0*/ 	.word	0x00000000
        /*06c4*/ 	.short	0x0101
        /*06c6*/ 	.byte	0x08
	.zero		1


	//   ....[92]....
        /*06c8*/ 	.word	0x000046a0
        /*06cc*/ 	.word	0x000000ff
        /*06d0*/ 	.word	0x000000c8
        /*06d4*/ 	.short	0x010a
        /*06d6*/ 	.byte	0x07
	.zero		1


	//   ....[93]....
        /*06d8*/ 	.word	0x000047f0
        /*06dc*/ 	.word	0x000000ff
        /*06e0*/ 	.word	0x000000a8
        /*06e4*/ 	.short	0x010b
        /*06e6*/ 	.byte	0x07
	.zero		1


	//   ....[94]....
        /*06e8*/ 	.word	0x00004800
        /*06ec*/ 	.word	0x000000ff
        /*06f0*/ 	.word	0x00000000
        /*06f4*/ 	.short	0x0101
        /*06f6*/ 	.byte	0x08
	.zero		1


	//   ....[95]....
        /*06f8*/ 	.word	0x00004810
        /*06fc*/ 	.word	0x000000ff
        /*0700*/ 	.word	0x000000d0
        /*0704*/ 	.short	0x010a
        /*0706*/ 	.byte	0x07
	.zero		1


	//   ....[96]....
        /*0708*/ 	.word	0x00004990
        /*070c*/ 	.word	0x000000ff
        /*0710*/ 	.word	0x000000b0
        /*0714*/ 	.short	0x010b
        /*0716*/ 	.byte	0x07
	.zero		1


	//   ....[97]....
        /*0718*/ 	.word	0x000049d0
        /*071c*/ 	.word	0x000000ff
        /*0720*/ 	.word	0x00000000
        /*0724*/ 	.short	0x0101
        /*0726*/ 	.byte	0x08
	.zero		1


	//   ....[98]....
        /*0728*/ 	.word	0x00004a10
        /*072c*/ 	.word	0x000000ff
        /*0730*/ 	.word	0x000000d8
        /*0734*/ 	.short	0x010a
        /*0736*/ 	.byte	0x07
	.zero		1


	//   ....[99]....
        /*0738*/ 	.word	0x00004c50
        /*073c*/ 	.word	0x000000ff
        /*0740*/ 	.word	0x000000b8
        /*0744*/ 	.short	0x010b
        /*0746*/ 	.byte	0x07
	.zero		1


	//   ....[100]....
        /*0748*/ 	.word	0x00004c70
        /*074c*/ 	.word	0x000000ff
        /*0750*/ 	.word	0x00000000
        /*0754*/ 	.short	0x0101
        /*0756*/ 	.byte	0x0d
	.zero		1


	//   ....[101]....
        /*0758*/ 	.word	0x00004ca0
        /*075c*/ 	.word	0x000000ff
        /*0760*/ 	.word	0x000000c0
        /*0764*/ 	.short	0x010a
        /*0766*/ 	.byte	0x07
	.zero		1


	//   ....[102]....
        /*0768*/ 	.word	0x00004cc0
        /*076c*/ 	.word	0x000000ff
        /*0770*/ 	.word	0x000000c8
        /*0774*/ 	.short	0x010a
        /*0776*/ 	.byte	0x07
	.zero		1


	//   ....[103]....
        /*0778*/ 	.word	0x00004ce0
        /*077c*/ 	.word	0x000000ff
        /*0780*/ 	.word	0x000000d0
        /*0784*/ 	.short	0x010a
        /*0786*/ 	.byte	0x07
	.zero		1


	//   ....[104]....
        /*0788*/ 	.word	0x00004d20
        /*078c*/ 	.word	0x00000000
        /*0790*/ 	.word	0x000000d8
        /*0794*/ 	.short	0x010a
        /*0796*/ 	.byte	0xff
	.zero		1


	//   ....[105]....
        /*0798*/ 	.word	0x00005060
        /*079c*/ 	.word	0x00000000
        /*07a0*/ 	.word	0x000000f0
        /*07a4*/ 	.short	0x010a
        /*07a6*/ 	.byte	0xff
	.zero		1


	//   ....[106]....
        /*07a8*/ 	.word	0x00005170
        /*07ac*/ 	.word	0x00000000
        /*07b0*/ 	.word	0x00000000
        /*07b4*/ 	.short	0x0101
        /*07b6*/ 	.byte	0xff
	.zero		1


	//   ....[107]....
        /*07b8*/ 	.word	0x00005b90
        /*07bc*/ 	.word	0x00000002
        /*07c0*/ 	.word	0x000000a0
        /*07c4*/ 	.short	0x010a
        /*07c6*/ 	.byte	0xff
	.zero		1


	//   ....[108]....
        /*07c8*/ 	.word	0x00005bd0
        /*07cc*/ 	.word	0x00000071
        /*07d0*/ 	.word	0x00000110
        /*07d4*/ 	.short	0x010a
        /*07d6*/ 	.byte	0xff
	.zero		1


	//   ....[109]....
        /*07d8*/ 	.word	0x00005d10
        /*07dc*/ 	.word	0x00000002
        /*07e0*/ 	.word	0x000000a0
        /*07e4*/ 	.short	0x010a
        /*07e6*/ 	.byte	0xff
	.zero		1


	//   ....[110]....
        /*07e8*/ 	.word	0x00005e30
        /*07ec*/ 	.word	0x00000000
        /*07f0*/ 	.word	0x00000000
        /*07f4*/ 	.short	0x0101
        /*07f6*/ 	.byte	0xff
	.zero		1


	//   ....[111]....
        /*07f8*/ 	.word	0x00005eb0
        /*07fc*/ 	.word	0x00000071
        /*0800*/ 	.word	0x00000110
        /*0804*/ 	.short	0x010a
        /*0806*/ 	.byte	0xff
	.zero		1


	//   ....[112]....
        /*0808*/ 	.word	0x00006a00
        /*080c*/ 	.word	0x00000000
        /*0810*/ 	.word	0x000000a0
        /*0814*/ 	.short	0x010a
        /*0816*/ 	.byte	0xff
	.zero		1


	//   ....[113]....
        /*0818*/ 	.word	0x00006ac0
        /*081c*/ 	.word	0x00000000
        /*0820*/ 	.word	0x000000a0
        /*0824*/ 	.short	0x010a
        /*0826*/ 	.byte	0xff
	.zero		1


	//   ....[114]....
        /*0828*/ 	.word	0x00006bf0
        /*082c*/ 	.word	0x00000000
        /*0830*/ 	.word	0x00000000
        /*0834*/ 	.short	0x0101
        /*0836*/ 	.byte	0xff
	.zero		1


	//   ....[115]....
        /*0838*/ 	.word	0x00007760
        /*083c*/ 	.word	0x00000000
        /*0840*/ 	.word	0x000000a0
        /*0844*/ 	.short	0x010a
        /*0846*/ 	.byte	0xff
	.zero		1


	//   ....[116]....
        /*0848*/ 	.word	0x00007820
        /*084c*/ 	.word	0x00000000
        /*0850*/ 	.word	0x000000a0
        /*0854*/ 	.short	0x010a
        /*0856*/ 	.byte	0xff
	.zero		1


	//   ....[117]....
        /*0858*/ 	.word	0x00007950
        /*085c*/ 	.word	0x00000000
        /*0860*/ 	.word	0x00000000
        /*0864*/ 	.short	0x0101
        /*0866*/ 	.byte	0xff
	.zero		1


	//   ....[118]....
        /*0868*/ 	.word	0x000084f0
        /*086c*/ 	.word	0x00000000
        /*0870*/ 	.word	0x000000a0
        /*0874*/ 	.short	0x010a
        /*0876*/ 	.byte	0xff
	.zero		1


	//   ....[119]....
        /*0878*/ 	.word	0x000085b0
        /*087c*/ 	.word	0x00000000
        /*0880*/ 	.word	0x000000a0
        /*0884*/ 	.short	0x010a
        /*0886*/ 	.byte	0xff
	.zero		1


	//   ....[120]....
        /*0888*/ 	.word	0x000086e0
        /*088c*/ 	.word	0x00000000
        /*0890*/ 	.word	0x00000000
        /*0894*/ 	.short	0x0101
        /*0896*/ 	.byte	0xff
	.zero		1


	//   ....[121]....
        /*0898*/ 	.word	0x00008b20
        /*089c*/ 	.word	0x000000ff
        /*08a0*/ 	.word	0x00000000
        /*08a4*/ 	.short	0x0101
        /*08a6*/ 	.byte	0x05
	.zero		1


	//   ....[122]....
        /*08a8*/ 	.word	0x00009360
        /*08ac*/ 	.word	0x00000002
        /*08b0*/ 	.word	0x00000160
        /*08b4*/ 	.short	0x010a
        /*08b6*/ 	.byte	0xff
	.zero		1


	//   ....[123]....
        /*08b8*/ 	.word	0x000093c0
        /*08bc*/ 	.word	0x00000002
        /*08c0*/ 	.word	0x00000050
        /*08c4*/ 	.short	0x010a
        /*08c6*/ 	.byte	0xff
	.zero		1


	//   ....[124]....
        /*08c8*/ 	.word	0x00009420
        /*08cc*/ 	.word	0x00000002
        /*08d0*/ 	.word	0x00000050
        /*08d4*/ 	.short	0x010a
        /*08d6*/ 	.byte	0xff
	.zero		1


	//   ....[125]....
        /*08d8*/ 	.word	0x00009470
        /*08dc*/ 	.word	0x00000002
        /*08e0*/ 	.word	0x000000f0
        /*08e4*/ 	.short	0x010a
        /*08e6*/ 	.byte	0xff
	.zero		1


	//   ....[126]....
        /*08e8*/ 	.word	0x000094d0
        /*08ec*/ 	.word	0x00000000
        /*08f0*/ 	.word	0x00000000
        /*08f4*/ 	.short	0x010a
        /*08f6*/ 	.byte	0xff
	.zero		1


	//   ....[127]....
        /*08f8*/ 	.word	0x00009530
        /*08fc*/ 	.word	0x00000000
        /*0900*/ 	.word	0x00000000
        /*0904*/ 	.short	0x010a
        /*0906*/ 	.byte	0xff
	.zero		1


	//   ....[128]....
        /*0908*/ 	.word	0x00009590
        /*090c*/ 	.word	0x00000000
        /*0910*/ 	.word	0x00000000
        /*0914*/ 	.short	0x010a
        /*0916*/ 	.byte	0xff
	.zero		1


	//   ....[129]....
        /*0918*/ 	.word	0x000095f0
        /*091c*/ 	.word	0x00000000
        /*0920*/ 	.word	0x00000000
        /*0924*/ 	.short	0x010a
        /*0926*/ 	.byte	0xff
	.zero		1


	//   ....[130]....
        /*0928*/ 	.word	0x00009650
        /*092c*/ 	.word	0x00000000
        /*0930*/ 	.word	0x00000000
        /*0934*/ 	.short	0x010a
        /*0936*/ 	.byte	0xff
	.zero		1


	//   ....[131]....
        /*0938*/ 	.word	0x000096b0
        /*093c*/ 	.word	0x00000000
        /*0940*/ 	.word	0x00000000
        /*0944*/ 	.short	0x010a
        /*0946*/ 	.byte	0xff
	.zero		1


	//   ....[132]....
        /*0948*/ 	.word	0x00009710
        /*094c*/ 	.word	0x00000000
        /*0950*/ 	.word	0x00000000
        /*0954*/ 	.short	0x010a
        /*0956*/ 	.byte	0xff
	.zero		1


	//   ....[133]....
        /*0958*/ 	.word	0x00009770
        /*095c*/ 	.word	0x00000000
        /*0960*/ 	.word	0x00000000
        /*0964*/ 	.short	0x010a
        /*0966*/ 	.byte	0xff
	.zero		1


	//   ....[134]....
        /*0968*/ 	.word	0x000097d0
        /*096c*/ 	.word	0x00000000
        /*0970*/ 	.word	0x00000000
        /*0974*/ 	.short	0x010a
        /*0976*/ 	.byte	0xff
	.zero		1


	//   ....[135]....
        /*0978*/ 	.word	0x00009820
        /*097c*/ 	.word	0x00000000
        /*0980*/ 	.word	0x00000150
        /*0984*/ 	.short	0x010a
        /*0986*/ 	.byte	0xff
	.zero		1


	//   ....[136]....
        /*0988*/ 	.word	0x00009880
        /*098c*/ 	.word	0x00000000
        /*0990*/ 	.word	0x00000100
        /*0994*/ 	.short	0x010a
        /*0996*/ 	.byte	0xff
	.zero		1


	//   ....[137]....
        /*0998*/ 	.word	0x000098d0
        /*099c*/ 	.word	0x00000000
        /*09a0*/ 	.word	0x000000f0
        /*09a4*/ 	.short	0x010a
        /*09a6*/ 	.byte	0xff
	.zero		1


	//   ....[138]....
        /*09a8*/ 	.word	0x00009930
        /*09ac*/ 	.word	0x00000000
        /*09b0*/ 	.word	0x00000100
        /*09b4*/ 	.short	0x010a
        /*09b6*/ 	.byte	0xff
	.zero		1


	//   ....[139]....
        /*09b8*/ 	.word	0x00009980
        /*09bc*/ 	.word	0x00000000
        /*09c0*/ 	.word	0x000000f0
        /*09c4*/ 	.short	0x010a
        /*09c6*/ 	.byte	0xff
	.zero		1


	//   ....[140]....
        /*09c8*/ 	.word	0x000099e0
        /*09cc*/ 	.word	0x00000002
        /*09d0*/ 	.word	0x00000130
        /*09d4*/ 	.short	0x010a
        /*09d6*/ 	.byte	0xff
	.zero		1


	//   ....[141]....
        /*09d8*/ 	.word	0x00009a40
        /*09dc*/ 	.word	0x00000000
        /*09e0*/ 	.word	0x00000000
        /*09e4*/ 	.short	0x010a
        /*09e6*/ 	.byte	0xff
	.zero		1


	//   ....[142]....
        /*09e8*/ 	.word	0x00009aa0
        /*09ec*/ 	.word	0x00000000
        /*09f0*/ 	.word	0x00000000
        /*09f4*/ 	.short	0x010a
        /*09f6*/ 	.byte	0xff
	.zero		1


	//   ....[143]....
        /*09f8*/ 	.word	0x00009b00
        /*09fc*/ 	.word	0x00000000
        /*0a00*/ 	.word	0x00000000
        /*0a04*/ 	.short	0x010a
        /*0a06*/ 	.byte	0xff
	.zero		1


	//   ....[144]....
        /*0a08*/ 	.word	0x00009b60
        /*0a0c*/ 	.word	0x00000000
        /*0a10*/ 	.word	0x00000000
        /*0a14*/ 	.short	0x010a
        /*0a16*/ 	.byte	0xff
	.zero		1


	//   ....[145]....
        /*0a18*/ 	.word	0x00009bc0
        /*0a1c*/ 	.word	0x00000000
        /*0a20*/ 	.word	0x00000000
        /*0a24*/ 	.short	0x010a
        /*0a26*/ 	.byte	0xff
	.zero		1


	//   ....[146]....
        /*0a28*/ 	.word	0x00009c10
        /*0a2c*/ 	.word	0x00000000
        /*0a30*/ 	.word	0x000000f0
        /*0a34*/ 	.short	0x010a
        /*0a36*/ 	.byte	0xff
	.zero		1


	//   ....[147]....
        /*0a38*/ 	.word	0x00009c70
        /*0a3c*/ 	.word	0x00000000
        /*0a40*/ 	.word	0x000000e8
        /*0a44*/ 	.short	0x010a
        /*0a46*/ 	.byte	0xff
	.zero		1


	//   ....[148]....
        /*0a48*/ 	.word	0x00009cd0
        /*0a4c*/ 	.word	0x00000000
        /*0a50*/ 	.word	0x000000c0
        /*0a54*/ 	.short	0x010a
        /*0a56*/ 	.byte	0xff
	.zero		1


	//   ....[149]....
        /*0a58*/ 	.word	0x00009d30
        /*0a5c*/ 	.word	0x00000000
        /*0a60*/ 	.word	0x000000c8
        /*0a64*/ 	.short	0x010a
        /*0a66*/ 	.byte	0xff
	.zero		1


	//   ....[150]....
        /*0a68*/ 	.word	0x00009d90
        /*0a6c*/ 	.word	0x00000000
        /*0a70*/ 	.word	0x000000d0
        /*0a74*/ 	.short	0x010a
        /*0a76*/ 	.byte	0xff
	.zero		1


	//   ....[151]....
        /*0a78*/ 	.word	0x00009df0
        /*0a7c*/ 	.word	0x00000000
        /*0a80*/ 	.word	0x000000d8
        /*0a84*/ 	.short	0x010a
        /*0a86*/ 	.byte	0xff
	.zero		1


	//   ....[152]....
        /*0a88*/ 	.word	0x00009e50
        /*0a8c*/ 	.word	0x00000000
        /*0a90*/ 	.word	0x000000c0
        /*0a94*/ 	.short	0x010a
        /*0a96*/ 	.byte	0xff
	.zero		1


	//   ....[153]....
        /*0a98*/ 	.word	0x00009eb0
        /*0a9c*/ 	.word	0x00000000
        /*0aa0*/ 	.word	0x000000c8
        /*0aa4*/ 	.short	0x010a
        /*0aa6*/ 	.byte	0xff
	.zero		1


	//   ....[154]....
        /*0aa8*/ 	.word	0x00009f10
        /*0aac*/ 	.word	0x00000000
        /*0ab0*/ 	.word	0x000000d0
        /*0ab4*/ 	.short	0x010a
        /*0ab6*/ 	.byte	0xff
	.zero		1


	//   ....[155]....
        /*0ab8*/ 	.word	0x00009f60
        /*0abc*/ 	.word	0x00000000
        /*0ac0*/ 	.word	0x000000f0
        /*0ac4*/ 	.short	0x010a
        /*0ac6*/ 	.byte	0xff
	.zero		1


	//   ....[156]....
        /*0ac8*/ 	.word	0x00009fb0
        /*0acc*/ 	.word	0x00000002
        /*0ad0*/ 	.word	0x000000a0
        /*0ad4*/ 	.short	0x010a
        /*0ad6*/ 	.byte	0xff
	.zero		1


	//   ....[157]....
        /*0ad8*/ 	.word	0x0000a000
        /*0adc*/ 	.word	0x00000071
        /*0ae0*/ 	.word	0x00000110
        /*0ae4*/ 	.short	0x010a
        /*0ae6*/ 	.byte	0xff
	.zero		1


	//   ....[158]....
        /*0ae8*/ 	.word	0x0000a050
        /*0aec*/ 	.word	0x00000000
        /*0af0*/ 	.word	0x000000a0
        /*0af4*/ 	.short	0x010a
        /*0af6*/ 	.byte	0xff
	.zero		1


	//   ....[159]....
        /*0af8*/ 	.word	0x0000a0a0
        /*0afc*/ 	.word	0x00000000
        /*0b00*/ 	.word	0x000000a0
        /*0b04*/ 	.short	0x010a
        /*0b06*/ 	.byte	0xff
	.zero		1


	//   ....[160]....
        /*0b08*/ 	.word	0x0000a0f0
        /*0b0c*/ 	.word	0x00000000
        /*0b10*/ 	.word	0x000000a0
        /*0b14*/ 	.short	0x010a
        /*0b16*/ 	.byte	0xff
	.zero		1


	//----- nvinfo : EIATTR_NUM_MBARRIERS
	.align		4
.L_48:
        /*0b18*/ 	.byte	0x03, 0x38
        /*0b1a*/ 	.short	0x002e


	//----- nvinfo : EIATTR_EXIT_INSTR_OFFSETS
	.align		4
        /*0b1c*/ 	.byte	0x04, 0x1c
        /*0b1e*/ 	.short	(.L_50 - .L_49)


	//   ....[0]....
.L_49:
        /*0b20*/ 	.word	0x00002950


	//   ....[1]....
        /*0b24*/ 	.word	0x00002e40


	//   ....[2]....
        /*0b28*/ 	.word	0x00002ea0


	//   ....[3]....
        /*0b2c*/ 	.word	0x00003d20


	//   ....[4]....
        /*0b30*/ 	.word	0x00004d50


	//   ....[5]....
        /*0b34*/ 	.word	0x00004d90


	//   ....[6]....
        /*0b38*/ 	.word	0x00009350


	//----- nvinfo : EIATTR_MAX_THREADS
	.align		4
.L_50:
        /*0b3c*/ 	.byte	0x04, 0x05
        /*0b3e*/ 	.short	(.L_52 - .L_51)
.L_51:
        /*0b40*/ 	.word	0x00000100
        /*0b44*/ 	.word	0x00000001
        /*0b48*/ 	.word	0x00000001


	//----- nvinfo : EIATTR_CRS_STACK_SIZE
	.align		4
.L_52:
        /*0b4c*/ 	.byte	0x04, 0x1e
        /*0b4e*/ 	.short	(.L_54 - .L_53)
.L_53:
        /*0b50*/ 	.word	0x00000000


	//----- nvinfo : EIATTR_CBANK_PARAM_SIZE
	.align		4
.L_54:
        /*0b54*/ 	.byte	0x03, 0x19
        /*0b56*/ 	.short	0x0800


	//----- nvinfo : EIATTR_PARAM_CBANK
	.align		4
        /*0b58*/ 	.byte	0x04, 0x0a
        /*0b5a*/ 	.short	(.L_56 - .L_55)
	.align		4
.L_55:
        /*0b5c*/ 	.word	index@(.nv.constant0._ZN7cutlass13device_kernelINS_4gemm6kernel13GemmUniversalIN4cute5tupleIJiiiiEEENS1_10collective13CollectiveMmaINS1_35MainloopSm100TmaUmmaWarpSpecializedILi10ELi2ELi4ENS5_IJNS4_1CILi1EEESB_SB_EEEEENS5_IJNSA_ILi64EEENSA_ILi256EEESE_EEENS_12float_e4m3_tENS5_IJlSB_lEEENS_12float_e5m2_tESI_NS4_8TiledMMAINS4_8MMA_AtomIJNS4_10MMA_TraitsINS4_19SM100_MMA_F8F6F4_SSEJSH_SJ_fSE_SF_NS4_17integral_constantINS4_4UMMA5MajorELSQ_0EEESR_NSO_INSP_7ScaleInELSS_0EEEST_EEEEEENS4_6LayoutISC_NS5_IJNSA_ILi0EEESX_SX_EEEEENS5_IJNS4_10UnderscoreES10_S10_EEEEENS4_13SM90_TMA_LOADENS4_14ComposedLayoutINS4_7SwizzleILi2ELi4ELi3EEENS4_18smem_ptr_flag_bitsILi8EEENSW_INS5_IJNSA_ILi8EEESE_EEENS5_IJSE_SB_EEEEEEEvNS4_8identityES13_S1D_vS1E_EENS_8epilogue10collective18CollectiveEpilogueINS1G_23Sm100TmaWarpSpecializedILi4ELi2ELi32ELb0ELb0EEEJSG_NS5_IJNSW_ISE_SB_EES1L_EEESH_SI_SH_SI_NS1G_6fusion15FusionCallbacksIS1K_NS1N_17LinearCombinationISH_fSH_fLNS_15FloatRoundStyleE2EEESG_S1M_JEEENS4_5SM1004TMEM4LOAD26SM100_TMEM_LOAD_16dp32b32xES13_S1D_NS4_39AutoVectorizingCopyWithAssumedAlignmentILi128EEENS4_14SM90_TMA_STOREES1D_S1Y_S1Y_EEEvvEEEEvNT_6ParamsE)
        /*0b60*/ 	.short	0x0380
        /*0b62*/ 	.short	0x0800


	//----- nvinfo : EIATTR_SW_WAR
	.align		4
.L_56:
        /*0b64*/ 	.byte	0x04, 0x36
        /*0b66*/ 	.short	(.L_58 - .L_57)
.L_57:
        /*0b68*/ 	.word	0x00000008
.L_58:


//--------------------- .nv.callgraph             --------------------------
	.section	.nv.callgraph,"",@"SHT_CUDA_CALLGRAPH"
	.align	4
	.sectionentsize	8
	.align		4
        /*0000*/ 	.word	0x00000000
	.align		4
        /*0004*/ 	.word	0xffffffff
	.align		4
        /*0008*/ 	.word	index@(_ZN7cutlass13device_kernelINS_4gemm6kernel13GemmUniversalIN4cute5tupleIJiiiiEEENS1_10collective13CollectiveMmaINS1_35MainloopSm100TmaUmmaWarpSpecializedILi10ELi2ELi4ENS5_IJNS4_1CILi1EEESB_SB_EEEEENS5_IJNSA_ILi64EEENSA_ILi256EEESE_EEENS_12float_e4m3_tENS5_IJlSB_lEEENS_12float_e5m2_tESI_NS4_8TiledMMAINS4_8MMA_AtomIJNS4_10MMA_TraitsINS4_19SM100_MMA_F8F6F4_SSEJSH_SJ_fSE_SF_NS4_17integral_constantINS4_4UMMA5MajorELSQ_0EEESR_NSO_INSP_7ScaleInELSS_0EEEST_EEEEEENS4_6LayoutISC_NS5_IJNSA_ILi0EEESX_SX_EEEEENS5_IJNS4_10UnderscoreES10_S10_EEEEENS4_13SM90_TMA_LOADENS4_14ComposedLayoutINS4_7SwizzleILi2ELi4ELi3EEENS4_18smem_ptr_flag_bitsILi8EEENSW_INS5_IJNSA_ILi8EEESE_EEENS5_IJSE_SB_EEEEEEEvNS4_8identityES13_S1D_vS1E_EENS_8epilogue10collective18CollectiveEpilogueINS1G_23Sm100TmaWarpSpecializedILi4ELi2ELi32ELb0ELb0EEEJSG_NS5_IJNSW_ISE_SB_EES1L_EEESH_SI_SH_SI_NS1G_6fusion15FusionCallbacksIS1K_NS1N_17LinearCombinationISH_fSH_fLNS_15FloatRoundStyleE2EEESG_S1M_JEEENS4_5SM1004TMEM4LOAD26SM100_TMEM_LOAD_16dp32b32xES13_S1D_NS4_39AutoVectorizingCopyWithAssumedAlignmentILi128EEENS4_14SM90_TMA_STOREES1D_S1Y_S1Y_EEEvvEEEEvNT_6ParamsE)
	.align		4
        /*000c*/ 	.word	index@(__assertfail)
	.align		4
        /*0010*/ 	.word	0x00000000
	.align		4
        /*0014*/ 	.word	0xfffffffe
	.align		4
        /*0018*/ 	.word	0x00000000
	.align		4
        /*001c*/ 	.word	0xfffffffd
	.align		4
        /*0020*/ 	.word	0x00000000
	.align		4
        /*0024*/ 	.word	0xfffffffc


//--------------------- .nv.constant4             --------------------------
	.section	.nv.constant4,"a",@progbits
	.align	8
	.align		8
.nv.constant4:
        /*0000*/ 	.dword	__assertfail
	.align		8
        /*0008*/ 	.dword	__unnamed_1
	.align		8
        /*0010*/ 	.dword	__unnamed_2
	.align		8
        /*0018*/ 	.dword	__unnamed_3
	.align		8
        /*0020*/ 	.dword	_ZN40_INTERNAL_9529bbc1_4_k_cu_1b4ce9cb_361134cuda3std3__45__cpo5beginE
	.align		8
        /*0028*/ 	.dword	_ZN40_INTERNAL_9529bbc1_4_k_cu_1b4ce9cb_361134cuda3std3__45__cpo3endE
	.align		8
        /*0030*/ 	.dword	_ZN40_INTERNAL_9529bbc1_4_k_cu_1b4ce9cb_361134cuda3std3__45__cpo6cbeginE
	.align		8
        /*0038*/ 	.dword	_ZN40_INTERNAL_9529bbc1_4_k_cu_1b4ce9cb_361134cuda3std3__45__cpo4cendE
	.align		8
        /*0040*/ 	.dword	_ZN40_INTERNAL_9529bbc1_4_k_cu_1b4ce9cb_361134cuda3std3__442_GLOBAL__N__9529bbc1_4_k_cu_1b4ce9cb_361136ignoreE
	.align		8
        /*0048*/ 	.dword	_ZN40_INTERNAL_9529bbc1_4_k_cu_1b4ce9cb_361134cuda3std3__419piecewise_constructE
	.align		8
        /*0050*/ 	.dword	_ZN40_INTERNAL_9529bbc1_4_k_cu_1b4ce9cb_361134cuda3std3__48in_placeE
	.align		8
        /*0058*/ 	.dword	_ZN40_INTERNAL_9529bbc1_4_k_cu_1b4ce9cb_361134cuda3std6ranges3__45__cpo4swapE
	.align		8
        /*0060*/ 	.dword	_ZN40_INTERNAL_9529bbc1_4_k_cu_1b4ce9cb_361134cuda3std6ranges3__45__cpo9iter_moveE
	.align		8
        /*0068*/ 	.dword	_ZN40_INTERNAL_9529bbc1_4_k_cu_1b4ce9cb_361134cute7productE
	.align		8
        /*0070*/ 	.dword	_ZN40_INTERNAL_9529bbc1_4_k_cu_1b4ce9cb_361134cute1_E
	.align		8
        /*0078*/ 	.dword	$str$25
	.align		8
        /*0080*/ 	.dword	$str$26
	.align		8
        /*0088*/ 	.dword	$str$27
	.align		8
        /*0090*/ 	.dword	$str$28


//--------------------- .text._ZN7cutlass13device_kernelINS_4gemm6kernel13GemmUniversalIN4cute5tupleIJiiiiEEENS1_10collective13CollectiveMmaINS1_35MainloopSm100TmaUmmaWarpSpecializedILi10ELi2ELi4ENS5_IJNS4_1CILi1EEESB_SB_EEEEENS5_IJNSA_ILi64EEENSA_ILi256EEESE_EEENS_12float_e4m3_tENS5_IJlSB_lEEENS_12float_e5m2_tESI_NS4_8TiledMMAINS4_8MMA_AtomIJNS4_10MMA_TraitsINS4_19SM100_MMA_F8F6F4_SSEJSH_SJ_fSE_SF_NS4_17integral_constantINS4_4UMMA5MajorELSQ_0EEESR_NSO_INSP_7ScaleInELSS_0EEEST_EEEEEENS4_6LayoutISC_NS5_IJNSA_ILi0EEESX_SX_EEEEENS5_IJNS4_10UnderscoreES10_S10_EEEEENS4_13SM90_TMA_LOADENS4_14ComposedLayoutINS4_7SwizzleILi2ELi4ELi3EEENS4_18smem_ptr_flag_bitsILi8EEENSW_INS5_IJNSA_ILi8EEESE_EEENS5_IJSE_SB_EEEEEEEvNS4_8identityES13_S1D_vS1E_EENS_8epilogue10collective18CollectiveEpilogueINS1G_23Sm100TmaWarpSpecializedILi4ELi2ELi32ELb0ELb0EEEJSG_NS5_IJNSW_ISE_SB_EES1L_EEESH_SI_SH_SI_NS1G_6fusion15FusionCallbacksIS1K_NS1N_17LinearCombinationISH_fSH_fLNS_15FloatRoundStyleE2EEESG_S1M_JEEENS4_5SM1004TMEM4LOAD26SM100_TMEM_LOAD_16dp32b32xES13_S1D_NS4_39AutoVectorizingCopyWithAssumedAlignmentILi128EEENS4_14SM90_TMA_STOREES1D_S1Y_S1Y_EEEvvEEEEvNT_6ParamsE --------------------------
	.section	.text._ZN7cutlass13device_kernelINS_4gemm6kernel13GemmUniversalIN4cute5tupleIJiiiiEEENS1_10collective13CollectiveMmaINS1_35MainloopSm100TmaUmmaWarpSpecializedILi10ELi2ELi4ENS5_IJNS4_1CILi1EEESB_SB_EEEEENS5_IJNSA_ILi64EEENSA_ILi256EEESE_EEENS_12float_e4m3_tENS5_IJlSB_lEEENS_12float_e5m2_tESI_NS4_8TiledMMAINS4_8MMA_AtomIJNS4_10MMA_TraitsINS4_19SM100_MMA_F8F6F4_SSEJSH_SJ_fSE_SF_NS4_17integral_constantINS4_4UMMA5MajorELSQ_0EEESR_NSO_INSP_7ScaleInELSS_0EEEST_EEEEEENS4_6LayoutISC_NS5_IJNSA_ILi0EEESX_SX_EEEEENS5_IJNS4_10UnderscoreES10_S10_EEEEENS4_13SM90_TMA_LOADENS4_14ComposedLayoutINS4_7SwizzleILi2ELi4ELi3EEENS4_18smem_ptr_flag_bitsILi8EEENSW_INS5_IJNSA_ILi8EEESE_EEENS5_IJSE_SB_EEEEEEEvNS4_8identityES13_S1D_vS1E_EENS_8epilogue10collective18CollectiveEpilogueINS1G_23Sm100TmaWarpSpecializedILi4ELi2ELi32ELb0ELb0EEEJSG_NS5_IJNSW_ISE_SB_EES1L_EEESH_SI_SH_SI_NS1G_6fusion15FusionCallbacksIS1K_NS1N_17LinearCombinationISH_fSH_fLNS_15FloatRoundStyleE2EEESG_S1M_JEEENS4_5SM1004TMEM4LOAD26SM100_TMEM_LOAD_16dp32b32xES13_S1D_NS4_39AutoVectorizingCopyWithAssumedAlignmentILi128EEENS4_14SM90_TMA_STOREES1D_S1Y_S1Y_EEEvvEEEEvNT_6ParamsE,"ax",@progbits
	.align	128
.text._ZN7cutlass13device_kernelINS_4gemm6kernel13GemmUniversalIN4cute5tupleIJiiiiEEENS1_10collective13CollectiveMmaINS1_35MainloopSm100TmaUmmaWarpSpecializedILi10ELi2ELi4ENS5_IJNS4_1CILi1EEESB_SB_EEEEENS5_IJNSA_ILi64EEENSA_ILi256EEESE_EEENS_12float_e4m3_tENS5_IJlSB_lEEENS_12float_e5m2_tESI_NS4_8TiledMMAINS4_8MMA_AtomIJNS4_10MMA_TraitsINS4_19SM100_MMA_F8F6F4_SSEJSH_SJ_fSE_SF_NS4_17integral_constantINS4_4UMMA5MajorELSQ_0EEESR_NSO_INSP_7ScaleInELSS_0EEEST_EEEEEENS4_6LayoutISC_NS5_IJNSA_ILi0EEESX_SX_EEEEENS5_IJNS4_10UnderscoreES10_S10_EEEEENS4_13SM90_TMA_LOADENS4_14ComposedLayoutINS4_7SwizzleILi2ELi4ELi3EEENS4_18smem_ptr_flag_bitsILi8EEENSW_INS5_IJNSA_ILi8EEESE_EEENS5_IJSE_SB_EEEEEEEvNS4_8identityES13_S1D_vS1E_EENS_8epilogue10collective18CollectiveEpilogueINS1G_23Sm100TmaWarpSpecializedILi4ELi2ELi32ELb0ELb0EEEJSG_NS5_IJNSW_ISE_SB_EES1L_EEESH_SI_SH_SI_NS1G_6fusion15FusionCallbacksIS1K_NS1N_17LinearCombinationISH_fSH_fLNS_15FloatRoundStyleE2EEESG_S1M_JEEENS4_5SM1004TMEM4LOAD26SM100_TMEM_LOAD_16dp32b32xES13_S1D_NS4_39AutoVectorizingCopyWithAssumedAlignmentILi128EEENS4_14SM90_TMA_STOREES1D_S1Y_S1Y_EEEvvEEEEvNT_6ParamsE:
        .type           _ZN7cutlass13device_kernelINS_4gemm6kernel13GemmUniversalIN4cute5tupleIJiiiiEEENS1_10collective13CollectiveMmaINS1_35MainloopSm100TmaUmmaWarpSpecializedILi10ELi2ELi4ENS5_IJNS4_1CILi1EEESB_SB_EEEEENS5_IJNSA_ILi64EEENSA_ILi256EEESE_EEENS_12float_e4m3_tENS5_IJlSB_lEEENS_12float_e5m2_tESI_NS4_8TiledMMAINS4_8MMA_AtomIJNS4_10MMA_TraitsINS4_19SM100_MMA_F8F6F4_SSEJSH_SJ_fSE_SF_NS4_17integral_constantINS4_4UMMA5MajorELSQ_0EEESR_NSO_INSP_7ScaleInELSS_0EEEST_EEEEEENS4_6LayoutISC_NS5_IJNSA_ILi0EEESX_SX_EEEEENS5_IJNS4_10UnderscoreES10_S10_EEEEENS4_13SM90_TMA_LOADENS4_14ComposedLayoutINS4_7SwizzleILi2ELi4ELi3EEENS4_18smem_ptr_flag_bitsILi8EEENSW_INS5_IJNSA_ILi8EEESE_EEENS5_IJSE_SB_EEEEEEEvNS4_8identityES13_S1D_vS1E_EENS_8epilogue10collective18CollectiveEpilogueINS1G_23Sm100TmaWarpSpecializedILi4ELi2ELi32ELb0ELb0EEEJSG_NS5_IJNSW_ISE_SB_EES1L_EEESH_SI_SH_SI_NS1G_6fusion15FusionCallbacksIS1K_NS1N_17LinearCombinationISH_fSH_fLNS_15FloatRoundStyleE2EEESG_S1M_JEEENS4_5SM1004TMEM4LOAD26SM100_TMEM_LOAD_16dp32b32xES13_S1D_NS4_39AutoVectorizingCopyWithAssumedAlignmentILi128EEENS4_14SM90_TMA_STOREES1D_S1Y_S1Y_EEEvvEEEEvNT_6ParamsE,@function
        .size           _ZN7cutlass13device_kernelINS_4gemm6kernel13GemmUniversalIN4cute5tupleIJiiiiEEENS1_10collective13CollectiveMmaINS1_35MainloopSm100TmaUmmaWarpSpecializedILi10ELi2ELi4ENS5_IJNS4_1CILi1EEESB_SB_EEEEENS5_IJNSA_ILi64EEENSA_ILi256EEESE_EEENS_12float_e4m3_tENS5_IJlSB_lEEENS_12float_e5m2_tESI_NS4_8TiledMMAINS4_8MMA_AtomIJNS4_10MMA_TraitsINS4_19SM100_MMA_F8F6F4_SSEJSH_SJ_fSE_SF_NS4_17integral_constantINS4_4UMMA5MajorELSQ_0EEESR_NSO_INSP_7ScaleInELSS_0EEEST_EEEEEENS4_6LayoutISC_NS5_IJNSA_ILi0EEESX_SX_EEEEENS5_IJNS4_10UnderscoreES10_S10_EEEEENS4_13SM90_TMA_LOADENS4_14ComposedLayoutINS4_7SwizzleILi2ELi4ELi3EEENS4_18smem_ptr_flag_bitsILi8EEENSW_INS5_IJNSA_ILi8EEESE_EEENS5_IJSE_SB_EEEEEEEvNS4_8identityES13_S1D_vS1E_EENS_8epilogue10collective18CollectiveEpilogueINS1G_23Sm100TmaWarpSpecializedILi4ELi2ELi32ELb0ELb0EEEJSG_NS5_IJNSW_ISE_SB_EES1L_EEESH_SI_SH_SI_NS1G_6fusion15FusionCallbacksIS1K_NS1N_17LinearCombinationISH_fSH_fLNS_15FloatRoundStyleE2EEESG_S1M_JEEENS4_5SM1004TMEM4LOAD26SM100_TMEM_LOAD_16dp32b32xES13_S1D_NS4_39AutoVectorizingCopyWithAssumedAlignmentILi128EEENS4_14SM90_TMA_STOREES1D_S1Y_S1Y_EEEvvEEEEvNT_6ParamsE,(.L_x_189 - _ZN7cutlass13device_kernelINS_4gemm6kernel13GemmUniversalIN4cute5tupleIJiiiiEEENS1_10collective13CollectiveMmaINS1_35MainloopSm100TmaUmmaWarpSpecializedILi10ELi2ELi4ENS5_IJNS4_1CILi1EEESB_SB_EEEEENS5_IJNSA_ILi64EEENSA_ILi256EEESE_EEENS_12float_e4m3_tENS5_IJlSB_lEEENS_12float_e5m2_tESI_NS4_8TiledMMAINS4_8MMA_AtomIJNS4_10MMA_TraitsINS4_19SM100_MMA_F8F6F4_SSEJSH_SJ_fSE_SF_NS4_17integral_constantINS4_4UMMA5MajorELSQ_0EEESR_NSO_INSP_7ScaleInELSS_0EEEST_EEEEEENS4_6LayoutISC_NS5_IJNSA_ILi0EEESX_SX_EEEEENS5_IJNS4_10UnderscoreES10_S10_EEEEENS4_13SM90_TMA_LOADENS4_14ComposedLayoutINS4_7SwizzleILi2ELi4ELi3EEENS4_18smem_ptr_flag_bitsILi8EEENSW_INS5_IJNSA_ILi8EEESE_EEENS5_IJSE_SB_EEEEEEEvNS4_8identityES13_S1D_vS1E_EENS_8epilogue10collective18CollectiveEpilogueINS1G_23Sm100TmaWarpSpecializedILi4ELi2ELi32ELb0ELb0EEEJSG_NS5_IJNSW_ISE_SB_EES1L_EEESH_SI_SH_SI_NS1G_6fusion15FusionCallbacksIS1K_NS1N_17LinearCombinationISH_fSH_fLNS_15FloatRoundStyleE2EEESG_S1M_JEEENS4_5SM1004TMEM4LOAD26SM100_TMEM_LOAD_16dp32b32xES13_S1D_NS4_39AutoVectorizingCopyWithAssumedAlignmentILi128EEENS4_14SM90_TMA_STOREES1D_S1Y_S1Y_EEEvvEEEEvNT_6ParamsE)
        .other          _ZN7cutlass13device_kernelINS_4gemm6kernel13GemmUniversalIN4cute5tupleIJiiiiEEENS1_10collective13CollectiveMmaINS1_35MainloopSm100TmaUmmaWarpSpecializedILi10ELi2ELi4ENS5_IJNS4_1CILi1EEESB_SB_EEEEENS5_IJNSA_ILi64EEENSA_ILi256EEESE_EEENS_12float_e4m3_tENS5_IJlSB_lEEENS_12float_e5m2_tESI_NS4_8TiledMMAINS4_8MMA_AtomIJNS4_10MMA_TraitsINS4_19SM100_MMA_F8F6F4_SSEJSH_SJ_fSE_SF_NS4_17integral_constantINS4_4UMMA5MajorELSQ_0EEESR_NSO_INSP_7ScaleInELSS_0EEEST_EEEEEENS4_6LayoutISC_NS5_IJNSA_ILi0EEESX_SX_EEEEENS5_IJNS4_10UnderscoreES10_S10_EEEEENS4_13SM90_TMA_LOADENS4_14ComposedLayoutINS4_7SwizzleILi2ELi4ELi3EEENS4_18smem_ptr_flag_bitsILi8EEENSW_INS5_IJNSA_ILi8EEESE_EEENS5_IJSE_SB_EEEEEEEvNS4_8identityES13_S1D_vS1E_EENS_8epilogue10collective18CollectiveEpilogueINS1G_23Sm100TmaWarpSpecializedILi4ELi2ELi32ELb0ELb0EEEJSG_NS5_IJNSW_ISE_SB_EES1L_EEESH_SI_SH_SI_NS1G_6fusion15FusionCallbacksIS1K_NS1N_17LinearCombinationISH_fSH_fLNS_15FloatRoundStyleE2EEESG_S1M_JEEENS4_5SM1004TMEM4LOAD26SM100_TMEM_LOAD_16dp32b32xES13_S1D_NS4_39AutoVectorizingCopyWithAssumedAlignmentILi128EEENS4_14SM90_TMA_STOREES1D_S1Y_S1Y_EEEvvEEEEvNT_6ParamsE,@"STO_CUDA_ENTRY STV_DEFAULT"
_ZN7cutlass13device_kernelINS_4gemm6kernel13GemmUniversalIN4cute5tupleIJiiiiEEENS1_10collective13CollectiveMmaINS1_35MainloopSm100TmaUmmaWarpSpecializedILi10ELi2ELi4ENS5_IJNS4_1CILi1EEESB_SB_EEEEENS5_IJNSA_ILi64EEENSA_ILi256EEESE_EEENS_12float_e4m3_tENS5_IJlSB_lEEENS_12float_e5m2_tESI_NS4_8TiledMMAINS4_8MMA_AtomIJNS4_10MMA_TraitsINS4_19SM100_MMA_F8F6F4_SSEJSH_SJ_fSE_SF_NS4_17integral_constantINS4_4UMMA5MajorELSQ_0EEESR_NSO_INSP_7ScaleInELSS_0EEEST_EEEEEENS4_6LayoutISC_NS5_IJNSA_ILi0EEESX_SX_EEEEENS5_IJNS4_10UnderscoreES10_S10_EEEEENS4_13SM90_TMA_LOADENS4_14ComposedLayoutINS4_7SwizzleILi2ELi4ELi3EEENS4_18smem_ptr_flag_bitsILi8EEENSW_INS5_IJNSA_ILi8EEESE_EEENS5_IJSE_SB_EEEEEEEvNS4_8identityES13_S1D_vS1E_EENS_8epilogue10collective18CollectiveEpilogueINS1G_23Sm100TmaWarpSpecializedILi4ELi2ELi32ELb0ELb0EEEJSG_NS5_IJNSW_ISE_SB_EES1L_EEESH_SI_SH_SI_NS1G_6fusion15FusionCallbacksIS1K_NS1N_17LinearCombinationISH_fSH_fLNS_15FloatRoundStyleE2EEESG_S1M_JEEENS4_5SM1004TMEM4LOAD26SM100_TMEM_LOAD_16dp32b32xES13_S1D_NS4_39AutoVectorizingCopyWithAssumedAlignmentILi128EEENS4_14SM90_TMA_STOREES1D_S1Y_S1Y_EEEvvEEEEvNT_6ParamsE:
[----:B------:R-:W1:Y:S01]  /*0000*/  LDC R1, c[0x0][0x37c] ;  /* 0x0000df00ff017b82 */ /* 0x000e620000000800 */
[----:B------:R-:W2:Y:S01]  /*0010*/  S2R R108, SR_TID.X ;  /* 0x00000000006c7919 */ /* 0x000ea20000002100 */
[----:B------:R-:W3:Y:S01]  /*0020*/  LDCU.64 UR4, c[0x0][0x890] ;  /* 0x00011200ff0477ac */ /* 0x000ee20008000a00 */
[----:B------:R-:W-:Y:S02]  /*0030*/  PRMT R96, RZ, 0x7610, R96 ;  /* 0x00007610ff607816 */ /* 0x000fe40000000060 */
[----:B------:R-:W-:Y:S01]  /*0040*/  ELECT P5, URZ, PT ;  /* 0x0000000000ff782f */ /* 0x000fe200038a0000 */
[----:B------:R-:W4:Y:S01]  /*0050*/  LDCU.64 UR46, c[0x0][0x358] ;  /* 0x00006b00ff2e77ac */ /* 0x000f220008000a00 */
[----:B---3--:R-:W-:-:S04]  /*0060*/  UISETP.NE.U32.AND UP0, UPT, UR4, URZ, UPT ;  /* 0x000000ff0400728c */ /* 0x008fc8000bf05070 */
[----:B------:R-:W-:Y:S01]  /*0070*/  UISETP.NE.AND.EX UP0, UPT, UR5, URZ, UPT, UP0 ;  /* 0x000000ff0500728c */ /* 0x000fe2000bf05300 */
[----:B--2---:R-:W-:-:S05]  /*0080*/  SHF.R.U32.HI R101, RZ, 0x5, R108 ;  /* 0x00000005ff657819 */ /* 0x004fca000001166c */
[----:B------:R-:W2:Y:S02]  /*0090*/  SHFL.IDX PT, R0, R101, RZ, 0x1f ;  /* 0x00001fff65007589 */ /* 0x000ea400000e0000 */
[----:B--2---:R-:W-:Y:S01]  /*00a0*/  R2UR UR8, R0 ;  /* 0x00000000000872ca */ /* 0x004fe200000e0000 */
[----:B-1--4-:R-:W-:-:S14]  /*00b0*/  BRA.U UP0, `(.L_x_0) ;  /* 0x00000001002c7547 */ /* 0x012fdc000b800000 */
[----:B------:R-:W1:Y:S02]  /*00c0*/  LDCU.64 UR6, c[0x0][0x888] ;  /* 0x00011100ff0677ac */ /* 0x000e640008000a00 */
[----:B-1----:R-:W-:-:S04]  /*00d0*/  UISETP.NE.U32.AND UP0, UPT, UR6, URZ, UPT ;  /* 0x000000ff0600728c */ /* 0x002fc8000bf05070 */
[----:B------:R-:W-:-:S09]  /*00e0*/  UISETP.NE.AND.EX UP0, UPT, UR7, URZ, UPT, UP0 ;  /* 0x000000ff0700728c */ /* 0x000fd2000bf05300 */
[----:B------:R-:W-:Y:S05]  /*00f0*/  BRA.U !UP0, `(.L_x_1) ;  /* 0x0000000108107547 */ /* 0x000fea000b800000 */
[----:B------:R-:W1:Y:S02]  /*0100*/  LDC.64 R2, c[0x0][0x888] ;  /* 0x00022200ff027b82 */ /* 0x000e640000000a00 */
[----:B-1----:R1:W5:Y:S01]  /*0110*/  LDG.E R49, desc[UR46][R2.64] ;  /* 0x0000002e02317981 */ /* 0x002362000c1e1900 */
[----:B------:R-:W-:Y:S01]  /*0120*/  HFMA2 R96, -RZ, RZ, 0, 5.9604644775390625e-08 ;  /* 0x00000001ff607431 */ /* 0x000fe200000001ff */
[----:B------:R-:W-:Y:S05]  /*0130*/  BRA `(.L_x_0) ;  /* 0x00000000000c7947 */ /* 0x000fea0003800000 */
.L_x_1:
[----:B------:R-:W1:Y:S01]  /*0140*/  LDCU UR6, c[0x0][0x880] ;  /* 0x00011000ff0677ac */ /* 0x000e620008000800 */
[----:B------:R-:W-:Y:S01]  /*0150*/  HFMA2 R96, -RZ, RZ, 0, 5.9604644775390625e-08 ;  /* 0x00000001ff607431 */ /* 0x000fe200000001ff */
[----:B-1----:R-:W-:-:S07]  /*0160*/  MOV R49, UR6 ;  /* 0x0000000600317c02 */ /* 0x002fce0008000f00 */
.L_x_0:
[----:B------:R-:W2:Y:S02]  /*0170*/  LDCU.64 UR6, c[0x0][0x8b0] ;  /* 0x00011600ff0677ac */ /* 0x000ea40008000a00 */
[----:B--2---:R-:W-:-:S04]  /*0180*/  UISETP.NE.U32.AND UP0, UPT, UR6, URZ, UPT ;  /* 0x000000ff0600728c */ /* 0x004fc8000bf05070 */
[----:B------:R-:W-:-:S09]  /*0190*/  UISETP.NE.AND.EX UP0, UPT, UR7, URZ, UPT, UP0 ;  /* 0x000000ff0700728c */ /* 0x000fd2000bf05300 */
[----:B------:R-:W-:Y:S05]  /*01a0*/  BRA.U UP0, `(.L_x_2) ;  /* 0x0000000100247547 */ /* 0x000fea000b800000 */
[----:B------:R-:W2:Y:S02]  /*01b0*/  LDCU.64 UR6, c[0x0][0x8a8] ;  /* 0x00011500ff0677ac */ /* 0x000ea40008000a00 */
[----:B--2---:R-:W-:-:S04]  /*01c0*/  UISETP.NE.U32.AND UP0, UPT, UR6, URZ, UPT ;  /* 0x000000ff0600728c */ /* 0x004fc8000bf05070 */
[----:B------:R-:W-:-:S09]  /*01d0*/  UISETP.NE.AND.EX UP0, UPT, UR7, URZ, UPT, UP0 ;  /* 0x000000ff0700728c */ /* 0x000fd2000bf05300 */
[----:B------:R-:W-:Y:S05]  /*01e0*/  BRA.U !UP0, `(.L_x_3) ;  /* 0x00000001080c7547 */ /* 0x000fea000b800000 */
[----:B-1----:R-:W1:Y:S02]  /*01f0*/  LDC.64 R2, c[0x0][0x8a8] ;  /* 0x00022a00ff027b82 */ /* 0x002e640000000a00 */
[----:B-1----:R2:W5:Y:S01]  /*0200*/  LDG.E R47, desc[UR46][R2.64] ;  /* 0x0000002e022f7981 */ /* 0x002562000c1e1900 */
[----:B------:R-:W-:Y:S05]  /*0210*/  BRA `(.L_x_2) ;  /* 0x0000000000087947 */ /* 0x000fea0003800000 */
.L_x_3:
[----:B------:R-:W2:Y:S02]  /*0220*/  LDCU UR6, c[0x0][0x8a0] ;  /* 0x00011400ff0677ac */ /* 0x000ea40008000800 */
[----:B--2---:R-:W-:Y:S02]  /*0230*/  MOV R47, UR6 ;  /* 0x00000006002f7c02 */ /* 0x004fe40008000f00 */
.L_x_2:
[----:B------:R-:W-:Y:S01]  /*0240*/  IMAD.U32 R0, RZ, RZ, UR8 ;  /* 0x00000008ff007e24 */ /* 0x000fe2000f8e00ff */
[----:B------:R-:W-:Y:S04]  /*0250*/  BSSY.RECONVERGENT B0, `(.L_x_4) ;  /* 0x000000c000007945 */ /* 0x000fe80003800200 */
[C---:B------:R-:W-:Y:S02]  /*0260*/  ISETP.NE.OR P1, PT, R0.reuse, 0x1, !P5 ;  /* 0x000000010000780c */ /* 0x040fe40006f25670 */
[----:B------:R-:W-:-:S11]  /*0270*/  ISETP.NE.OR P0, PT, R0, 0x3, !P5 ;  /* 0x000000030000780c */ /* 0x000fd60006f05670 */
[----:B------:R-:W-:Y:S05]  /*0280*/  @P1 BRA `(.L_x_5) ;  /* 0x0000000000201947 */ /* 0x000fea0003800000 */
[----:B------:R-:W3:Y:S02]  /*0290*/  LDCU.64 UR6, c[0x0][0x348] ;  /* 0x00006900ff0677ac */ /* 0x000ee40008000a00 */
[----:B---3--:R-:W-:Y:S02]  /*02a0*/  UIADD3 UR10, UP1, UPT, UR6, 0x80, URZ ;  /* 0x00000080060a7890 */ /* 0x008fe4000ff3e0ff */
[----:B------:R-:W-:Y:S02]  /*02b0*/  UIADD3 UR6, UP0, UPT, UR6, 0x180, URZ ;  /* 0x0000018006067890 */ /* 0x000fe4000ff1e0ff */
[----:B------:R-:W-:Y:S02]  /*02c0*/  UIADD3.X UR11, UPT, UPT, URZ, UR7, URZ, UP1, !UPT ;  /* 0x00000007ff0b7290 */ /* 0x000fe40008ffe4ff */
[----:B------:R-:W-:-:S07]  /*02d0*/  UIADD3.X UR7, UPT, UPT, URZ, UR7, URZ, UP0, !UPT ;  /* 0x00000007ff077290 */ /* 0x000fce00087fe4ff */
[----:B------:R3:W-:Y:S02]  /*02e0*/  UTMACCTL.PF [UR10] ;  /* 0x000000000a0079b9 */ /* 0x0007e40008040000 */
[----:B------:R3:W-:Y:S02]  /*02f0*/  UTMACCTL.PF [UR6] ;  /* 0x00000000060079b9 */ /* 0x0007e40008040000 */
[----:B---3--:R-:W-:Y:S01]  /*0300*/  NOP ;  /* 0x0000000000007918 */ /* 0x008fe20000000000 */
.L_x_5:
[----:B------:R-:W-:Y:S05]  /*0310*/  BSYNC.RECONVERGENT B0 ;  /* 0x0000000000007941 */ /* 0x000fea0003800200 */
.L_x_4:
[----:B------:R-:W-:Y:S04]  /*0320*/  BSSY.RECONVERGENT B0, `(.L_x_6) ;  /* 0x000000a000007945 */ /* 0x000fe80003800200 */
        /* <DEDUP_REMOVED lines=9> */
.L_x_7:
[----:B------:R-:W-:Y:S05]  /*03c0*/  BSYNC.RECONVERGENT B0 ;  /* 0x0000000000007941 */ /* 0x000fea0003800200 */
.L_x_6:
[----:B------:R-:W3:Y:S01]  /*03d0*/  LDCU.64 UR6, c[0x0][0x888] ;  /* 0x00011100ff0677ac */ /* 0x000ee20008000a00 */
[----:B------:R-:W-:Y:S02]  /*03e0*/  UISETP.EQ.U32.AND UP1, UPT, UR4, URZ, UPT ;  /* 0x000000ff0400728c */ /* 0x000fe4000bf22070 */
[----:B------:R-:W-:Y:S02]  /*03f0*/  UPLOP3.LUT UP2, UPT, UPT, UPT, UPT, 0x80, 0x8 ;  /* 0x000000000008789c */ /* 0x000fe40003f4f070 */
[----:B---3--:R-:W-:-:S04]  /*0400*/  UISETP.NE.U32.AND UP0, UPT, UR6, URZ, UPT ;  /* 0x000000ff0600728c */ /* 0x008fc8000bf05070 */
[----:B------:R-:W-:-:S04]  /*0410*/  UISETP.NE.AND.EX UP0, UPT, UR7, URZ, UPT, UP0 ;  /* 0x000000ff0700728c */ /* 0x000fc8000bf05300 */
[----:B------:R-:W-:-:S04]  /*0420*/  UISETP.EQ.OR.EX UP3, UPT, UR5, URZ, !UP0, UP1 ;  /* 0x000000ff0500728c */ /* 0x000fc8000c762710 */
[----:B------:R-:W-:-:S05]  /*0430*/  UP2UR UR50, UPR, URZ, 0x8 ;  /* 0x00000008ff327883 */ /* 0x000fca0008000000 */
[----:B------:R-:W-:Y:S07]  /*0440*/  BRA.U !UP3, `(.L_x_8) ;  /* 0x000000010b207547 */ /* 0x000fee000b800000 */
[----:B------:R-:W-:Y:S01]  /*0450*/  UISETP.NE.U32.AND UP2, UPT, UR4, URZ, UPT ;  /* 0x000000ff0400728c */ /* 0x000fe2000bf45070 */
[----:B-----5:R-:W-:Y:S01]  /*0460*/  FSETP.NEU.AND P0, PT, R49, RZ, PT ;  /* 0x000000ff3100720b */ /* 0x020fe20003f0d000 */
[----:B------:R-:W-:Y:S02]  /*0470*/  USEL UR4, URZ, 0xffffffff, UP0 ;  /* 0xffffffffff047887 */ /* 0x000fe40008000000 */
[----:B------:R-:W-:-:S10]  /*0480*/  UISETP.NE.AND.EX UP2, UPT, UR5, URZ, UPT, UP2 ;  /* 0x000000ff0500728c */ /* 0x000fd4000bf45320 */
[----:B------:R-:W-:Y:S01]  /*0490*/  VOTEU.ANY UP1, P0 ;  /* 0x0000000000ff7886 */ /* 0x000fe20000020100 */
[----:B------:R-:W-:-:S04]  /*04a0*/  @!UP2 USEL UR4, URZ, 0xffffffff, UP1 ;  /* 0xffffffffff04a887 */ /* 0x000fc80008800000 */
[----:B------:R-:W-:-:S04]  /*04b0*/  ULOP3.LUT UR4, UR4, 0x1, URZ, 0xc0, !UPT ;  /* 0x0000000104047892 */ /* 0x000fc8000f8ec0ff */
[----:B------:R-:W-:-:S11]  /*04c0*/  UISETP.NE.U32.AND UP2, UPT, UR4, 0x1, UPT ;  /* 0x000000010400788c */ /* 0x000fd6000bf45070 */
.L_x_8:
[----:B-12---:R-:W1:Y:S01]  /*04d0*/  SHFL.IDX PT, R2, R101, RZ, 0x1f ;  /* 0x00001fff65027589 */ /* 0x006e6200000e0000 */
[----:B------:R-:W-:-:S04]  /*04e0*/  UISETP.NE.AND UP1, UPT, UR8, 0x2, UPT ;  /* 0x000000020800788c */ /* 0x000fc8000bf25270 */
[----:B------:R-:W-:Y:S01]  /*04f0*/  USEL UR6, URZ, 0x1, UP1 ;  /* 0x00000001ff067887 */ /* 0x000fe20008800000 */
[----:B-1----:R-:W-:-:S13]  /*0500*/  ISETP.NE.AND P0, PT, R2, RZ, PT ;  /* 0x000000ff0200720c */ /* 0x002fda0003f05270 */
[----:B------:R-:W-:Y:S05]  /*0510*/  @P0 BRA `(.L_x_9) ;  /* 0x0000000000840947 */ /* 0x000fea0003800000 */
[----:B------:R-:W-:Y:S01]  /*0520*/  ELECT P0, URZ, PT ;  /* 0x0000000000ff782f */ /* 0x000fe20003800000 */
[----:B------:R-:W-:-:S12]  /*0530*/  BSSY.RECONVERGENT B0, `(.L_x_9) ;  /* 0x000001f000007945 */ /* 0x000fd80003800200 */
[----:B------:R-:W-:Y:S05]  /*0540*/  @!P0 BRA `(.L_x_10) ;  /* 0x0000000000748947 */ /* 0x000fea0003800000 */
[----:B------:R-:W1:Y:S01]  /*0550*/  S2UR UR5, SR_CgaCtaId ;  /* 0x00000000000579c3 */ /* 0x000e620000008800 */
[----:B------:R-:W-:Y:S01]  /*0560*/  UMOV UR7, 0x400 ;  /* 0x0000040000077882 */ /* 0x000fe20000000000 */
[----:B------:R-:W-:Y:S02]  /*0570*/  UMOV UR4, 0x1 ;  /* 0x0000000100047882 */ /* 0x000fe40000000000 */
[----:B------:R-:W-:-:S04]  /*0580*/  UIADD3 UR10, UPT, UPT, -UR4, 0x100000, URZ ;  /* 0x00100000040a7890 */ /* 0x000fc8000fffe1ff */
[----:B------:R-:W-:Y:S02]  /*0590*/  USHF.L.U32 UR11, UR10, 0xb, URZ ;  /* 0x0000000b0a0b7899 */ /* 0x000fe400080006ff */
[----:B------:R-:W-:Y:S02]  /*05a0*/  USHF.L.U32 UR10, UR10, 0x1, URZ ;  /* 0x000000010a0a7899 */ /* 0x000fe400080006ff */
[----:B-1----:R-:W-:Y:S01]  /*05b0*/  ULEA UR5, UR5, UR7, 0x18 ;  /* 0x0000000705057291 */ /* 0x002fe2000f8ec0ff */
[----:B------:R-:W1:Y:S11]  /*05c0*/  FENCE.VIEW.ASYNC.S ;  /* 0x00000000000073c6 */ /* 0x000e760000000000 */
[----:B-1----:R1:W2:Y:S01]  /*05d0*/  SYNCS.EXCH.64 URZ, [UR5], UR10 ;  /* 0x0000000a05ff75b2 */ /* 0x0022a20008000100 */
[----:B------:R1:W3:Y:S01]  /*05e0*/  SYNCS.EXCH.64 URZ, [UR5+0x50], UR10 ;  /* 0x0000500a05ff75b2 */ /* 0x0002e20008000100 */
[----:B------:R1:W4:Y:S01]  /*05f0*/  SYNCS.EXCH.64 URZ, [UR5+0x8], UR10 ;  /* 0x0000080a05ff75b2 */ /* 0x0003220008000100 */
[----:B------:R1:W1:Y:S01]  /*0600*/  SYNCS.EXCH.64 URZ, [UR5+0x58], UR10 ;  /* 0x0000580a05ff75b2 */ /* 0x0002620008000100 */
        /* <DEDUP_REMOVED lines=16> */
[----:B------:R-:W-:Y:S01]  /*0710*/  NOP ;  /* 0x0000000000007918 */ /* 0x000fe20000000000 */
.L_x_10:
[----:B-1----:R-:W-:Y:S05]  /*0720*/  BSYNC.RECONVERGENT B0 ;  /* 0x0000000000007941 */ /* 0x002fea0003800200 */
.L_x_9:
[----:B------:R-:W1:Y:S01]  /*0730*/  SHFL.IDX PT, R2, R101, RZ, 0x1f ;  /* 0x00001fff65027589 */ /* 0x000e6200000e0000 */
[----:B------:R-:W-:Y:S01]  /*0740*/  NOP ;  /* 0x0000000000007918 */ /* 0x000fe20000000000 */
[----:B-1----:R-:W-:-:S13]  /*0750*/  ISETP.NE.AND P0, PT, R2, 0x1, PT ;  /* 0x000000010200780c */ /* 0x002fda0003f05270 */
[----:B------:R-:W-:Y:S05]  /*0760*/  @P0 BRA `(.L_x_11) ;  /* 0x0000000000580947 */ /* 0x000fea0003800000 */
[----:B------:R-:W1:Y:S01]  /*0770*/  S2UR UR7, SR_CgaCtaId ;  /* 0x00000000000779c3 */ /* 0x000e620000008800 */
[----:B------:R-:W-:Y:S01]  /*0780*/  UMOV UR9, 0x400 ;  /* 0x0000040000097882 */ /* 0x000fe20000000000 */
[----:B------:R-:W-:Y:S01]  /*0790*/  UMOV UR5, 0x20 ;  /* 0x0000002000057882 */ /* 0x000fe20000000000 */
[----:B------:R-:W-:Y:S01]  /*07a0*/  UMOV UR4, 0x80 ;  /* 0x0000008000047882 */ /* 0x000fe20000000000 */
[----:B------:R-:W-:-:S04]  /*07b0*/  UIADD3 UR10, UPT, UPT, -UR5, 0x100000, URZ ;  /* 0x00100000050a7890 */ /* 0x000fc8000fffe1ff */
[----:B------:R-:W-:Y:S02]  /*07c0*/  USHF.L.U32 UR11, UR10, 0xb, URZ ;  /* 0x0000000b0a0b7899 */ /* 0x000fe400080006ff */
[----:B------:R-:W-:Y:S02]  /*07d0*/  USHF.L.U32 UR10, UR10, 0x1, URZ ;  /* 0x000000010a0a7899 */ /* 0x000fe400080006ff */
[----:B------:R-:W-:-:S04]  /*07e0*/  UIADD3 UR4, UPT, UPT, -UR4, 0x100000, URZ ;  /* 0x0010000004047890 */ /* 0x000fc8000fffe1ff */
[----:B------:R-:W-:Y:S02]  /*07f0*/  USHF.L.U32 UR5, UR4, 0xb, URZ ;  /* 0x0000000b04057899 */ /* 0x000fe400080006ff */
[----:B------:R-:W-:Y:S01]  /*0800*/  USHF.L.U32 UR4, UR4, 0x1, URZ ;  /* 0x0000000104047899 */ /* 0x000fe200080006ff */
[----:B------:R-:W-:Y:S01]  /*0810*/  ELECT P0, URZ, PT ;  /* 0x0000000000ff782f */ /* 0x000fe20003800000 */
[----:B-1----:R-:W-:Y:S01]  /*0820*/  ULEA UR7, UR7, UR9, 0x18 ;  /* 0x0000000907077291 */ /* 0x002fe2000f8ec0ff */
[----:B------:R-:W1:Y:S11]  /*0830*/  FENCE.VIEW.ASYNC.S ;  /* 0x00000000000073c6 */ /* 0x000e760000000000 */
[----:B-1----:R1:W1:Y:S01]  /*0840*/  SYNCS.EXCH.64 URZ, [UR7+0xa0], UR10 ;  /* 0x0000a00a07ff75b2 */ /* 0x0022620008000100 */
        /* <DEDUP_REMOVED lines=8> */
.L_x_11:
[----:B------:R-:W2:Y:S01]  /*08d0*/  SHFL.IDX PT, R2, R101, RZ, 0x1f ;  /* 0x00001fff65027589 */ /* 0x000ea200000e0000 */
[----:B------:R-:W-:Y:S01]  /*08e0*/  NOP ;  /* 0x0000000000007918 */ /* 0x000fe20000000000 */
[----:B--2---:R-:W-:-:S13]  /*08f0*/  ISETP.NE.AND P0, PT, R2, 0x3, PT ;  /* 0x000000030200780c */ /* 0x004fda0003f05270 */
[----:B------:R-:W-:Y:S05]  /*0900*/  @P0 BRA `(.L_x_12) ;  /* 0x0000000000300947 */ /* 0x000fea0003800000 */
[----:B-1----:R-:W1:Y:S01]  /*0910*/  S2UR UR5, SR_CgaCtaId ;  /* 0x00000000000579c3 */ /* 0x002e620000008800 */
[----:B------:R-:W-:Y:S01]  /*0920*/  UMOV UR7, 0x400 ;  /* 0x0000040000077882 */ /* 0x000fe20000000000 */
[----:B------:R-:W-:Y:S01]  /*0930*/  UMOV UR4, 0x20 ;  /* 0x0000002000047882 */ /* 0x000fe20000000000 */
[----:B------:R-:W-:Y:S01]  /*0940*/  ELECT P0, URZ, PT ;  /* 0x0000000000ff782f */ /* 0x000fe20003800000 */
[----:B------:R-:W-:-:S04]  /*0950*/  UIADD3 UR10, UPT, UPT, -UR4, 0x100000, URZ ;  /* 0x00100000040a7890 */ /* 0x000fc8000fffe1ff */
[----:B------:R-:W-:Y:S02]  /*0960*/  USHF.L.U32 UR11, UR10, 0xb, URZ ;  /* 0x0000000b0a0b7899 */ /* 0x000fe400080006ff */
[----:B------:R-:W-:Y:S02]  /*0970*/  USHF.L.U32 UR10, UR10, 0x1, URZ ;  /* 0x000000010a0a7899 */ /* 0x000fe400080006ff */
[----:B-1----:R-:W-:Y:S01]  /*0980*/  ULEA UR5, UR5, UR7, 0x18 ;  /* 0x0000000705057291 */ /* 0x002fe2000f8ec0ff */
[----:B------:R-:W1:Y:S11]  /*0990*/  FENCE.VIEW.ASYNC.S ;  /* 0x00000000000073c6 */ /* 0x000e760000000000 */
[----:B-1----:R2:W1:Y:S01]  /*09a0*/  SYNCS.EXCH.64 URZ, [UR5+0xe0], UR10 ;  /* 0x0000e00a05ff75b2 */ /* 0x0024620008000100 */
[----:B------:R2:W1:Y:S02]  /*09b0*/  SYNCS.EXCH.64 URZ, [UR5+0xe8], UR10 ;  /* 0x0000e80a05ff75b2 */ /* 0x0004640008000100 */
[----:B--2---:R-:W-:Y:S01]  /*09c0*/  NOP ;  /* 0x0000000000007918 */ /* 0x004fe20000000000 */
.L_x_12:
[----:B------:R-:W2:Y:S01]  /*09d0*/  SHFL.IDX PT, R2, R101, RZ, 0x1f ;  /* 0x00001fff65027589 */ /* 0x000ea200000e0000 */
[----:B------:R-:W-:Y:S01]  /*09e0*/  NOP ;  /* 0x0000000000007918 */ /* 0x000fe20000000000 */
[----:B--2---:R-:W-:-:S13]  /*09f0*/  ISETP.NE.AND P0, PT, R2, 0x4, PT ;  /* 0x000000040200780c */ /* 0x004fda0003f05270 */
[----:B------:R-:W-:Y:S05]  /*0a00*/  @P0 BRA `(.L_x_13) ;  /* 0x00000000004c0947 */ /* 0x000fea0003800000 */
[----:B-1----:R-:W1:Y:S01]  /*0a10*/  S2UR UR5, SR_CgaCtaId ;  /* 0x00000000000579c3 */ /* 0x002e620000008800 */
[----:B------:R-:W-:Y:S01]  /*0a20*/  UMOV UR9, 0x100 ;  /* 0x0000010000097882 */ /* 0x000fe20000000000 */
[----:B------:R-:W-:Y:S01]  /*0a30*/  UMOV UR7, 0x400 ;  /* 0x0000040000077882 */ /* 0x000fe20000000000 */
[----:B------:R-:W-:Y:S01]  /*0a40*/  USEL UR9, UR9, 0xe0, UP2 ;  /* 0x000000e009097887 */ /* 0x000fe20009000000 */
[----:B------:R-:W-:Y:S01]  /*0a50*/  UMOV UR4, 0x1 ;  /* 0x0000000100047882 */ /* 0x000fe20000000000 */
[----:B------:R-:W-:Y:S01]  /*0a60*/  ELECT P0, URZ, PT ;  /* 0x0000000000ff782f */ /* 0x000fe20003800000 */
[----:B------:R-:W-:-:S04]  /*0a70*/  UIADD3 UR10, UPT, UPT, -UR4, 0x100000, URZ ;  /* 0x00100000040a7890 */ /* 0x000fc8000fffe1ff */
[----:B------:R-:W-:Y:S02]  /*0a80*/  USHF.L.U32 UR11, UR10, 0xb, URZ ;  /* 0x0000000b0a0b7899 */ /* 0x000fe400080006ff */
[----:B------:R-:W-:Y:S02]  /*0a90*/  USHF.L.U32 UR10, UR10, 0x1, URZ ;  /* 0x000000010a0a7899 */ /* 0x000fe400080006ff */
[----:B------:R-:W-:-:S04]  /*0aa0*/  UIADD3 UR12, UPT, UPT, -UR9, 0x100000, URZ ;  /* 0x00100000090c7890 */ /* 0x000fc8000fffe1ff */
[----:B------:R-:W-:Y:S02]  /*0ab0*/  USHF.L.U32 UR13, UR12, 0xb, URZ ;  /* 0x0000000b0c0d7899 */ /* 0x000fe400080006ff */
[----:B------:R-:W-:Y:S02]  /*0ac0*/  USHF.L.U32 UR12, UR12, 0x1, URZ ;  /* 0x000000010c0c7899 */ /* 0x000fe400080006ff */
[----:B-1----:R-:W-:Y:S01]  /*0ad0*/  ULEA UR5, UR5, UR7, 0x18 ;  /* 0x0000000705057291 */ /* 0x002fe2000f8ec0ff */
[----:B------:R-:W1:Y:S11]  /*0ae0*/  FENCE.VIEW.ASYNC.S ;  /* 0x00000000000073c6 */ /* 0x000e760000000000 */
[----:B-1----:R2:W1:Y:S01]  /*0af0*/  SYNCS.EXCH.64 URZ, [UR5+0xf0], UR10 ;  /* 0x0000f00a05ff75b2 */ /* 0x0024620008000100 */
[----:B------:R2:W1:Y:S01]  /*0b00*/  SYNCS.EXCH.64 URZ, [UR5+0x100], UR12 ;  /* 0x0001000c05ff75b2 */ /* 0x0004620008000100 */
[----:B------:R2:W1:Y:S01]  /*0b10*/  SYNCS.EXCH.64 URZ, [UR5+0xf8], UR10 ;  /* 0x0000f80a05ff75b2 */ /* 0x0004620008000100 */
[----:B------:R2:W1:Y:S02]  /*0b20*/  SYNCS.EXCH.64 URZ, [UR5+0x108], UR12 ;  /* 0x0001080c05ff75b2 */ /* 0x0004640008000100 */
[----:B--2---:R-:W-:Y:S01]  /*0b30*/  NOP ;  /* 0x0000000000007918 */ /* 0x004fe20000000000 */
.L_x_13:
[----:B------:R-:W2:Y:S01]  /*0b40*/  SHFL.IDX PT, R2, R101, RZ, 0x1f ;  /* 0x00001fff65027589 */ /* 0x000ea200000e0000 */
[----:B------:R-:W-:Y:S01]  /*0b50*/  NOP ;  /* 0x0000000000007918 */ /* 0x000fe20000000000 */
[----:B--2---:R-:W-:-:S13]  /*0b60*/  ISETP.NE.AND P0, PT, R2, 0x5, PT ;  /* 0x000000050200780c */ /* 0x004fda0003f05270 */
[----:B------:R-:W-:Y:S05]  /*0b70*/  @P0 BRA `(.L_x_14) ;  /* 0x0000000000580947 */ /* 0x000fea0003800000 */
[----:B-1----:R-:W1:Y:S01]  /*0b80*/  S2UR UR7, SR_CgaCtaId ;  /* 0x00000000000779c3 */ /* 0x002e620000008800 */
        /* <DEDUP_REMOVED lines=19> */
[----:B------:R2:W1:Y:S02]  /*0cc0*/  SYNCS.EXCH.64 URZ, [UR7+0x148], UR4 ;  /* 0x0001480407ff75b2 */ /* 0x0004640008000100 */
[----:B--2---:R-:W-:Y:S01]  /*0cd0*/  NOP ;  /* 0x0000000000007918 */ /* 0x004fe20000000000 */
.L_x_14:
        /* <DEDUP_REMOVED lines=18> */
.L_x_15:
[----:B-1----:R-:W1:Y:S01]  /*0e00*/  S2UR UR5, SR_CTAID.X ;  /* 0x00000000000579c3 */ /* 0x002e620000002500 */
[----:B------:R-:W-:-:S05]  /*0e10*/  CS2R.32 R95, SR_CgaSize ;  /* 0x00000000005f7805 */ /* 0x000fca0000008a00 */
[----:B------:R-:W-:-:S05]  /*0e20*/  IMAD R95, R95, -0xa0, RZ ;  /* 0xffffff605f5f7824 */ /* 0x000fca00078e02ff */
[----:B------:R-:W-:-:S14]  /*0e30*/  R2UR UR9, R95 ;  /* 0x000000005f0972ca */ /* 0x000fdc00000e0000 */
[----:B------:R-:W2:Y:S01]  /*0e40*/  LDCU UR9, c[0x0][UR9+0x2b0] ;  /* 0x00005600090977ac */ /* 0x000ea20008000800 */
[----:B------:R-:W-:Y:S01]  /*0e50*/  NOP ;  /* 0x0000000000007918 */ /* 0x000fe20000000000 */
[----:B------:R-:W-:-:S05]  /*0e60*/  CS2R.32 R95, SR_CgaSize ;  /* 0x00000000005f7805 */ /* 0x000fca0000008a00 */
[----:B------:R-:W-:-:S05]  /*0e70*/  IMAD R95, R95, -0xa0, RZ ;  /* 0xffffff605f5f7824 */ /* 0x000fca00078e02ff */
[----:B------:R-:W-:-:S14]  /*0e80*/  R2UR UR7, R95 ;  /* 0x000000005f0772ca */ /* 0x000fdc00000e0000 */
[----:B------:R-:W3:Y:S01]  /*0e90*/  LDCU UR7, c[0x0][UR7+0x2b4] ;  /* 0x00005680070777ac */ /* 0x000ee20008000800 */
[----:B------:R-:W4:Y:S08]  /*0ea0*/  S2UR UR4, SR_CTAID.Y ;  /* 0x00000000000479c3 */ /* 0x000f300000002600 */
[----:B------:R-:W3:Y:S01]  /*0eb0*/  LDC R10, c[0x0][0xb24] ;  /* 0x0002c900ff0a7b82 */ /* 0x000ee20000000800 */
[----:B-1----:R-:W-:-:S02]  /*0ec0*/  I2FP.F32.U32 R95, UR5 ;  /* 0x00000005005f7c45 */ /* 0x002fc40008201000 */
[----:B------:R-:W-:-:S05]  /*0ed0*/  CS2R.32 R3, SR_CgaSize ;  /* 0x0000000000037805 */ /* 0x000fca0000008a00 */
[----:B------:R-:W-:-:S06]  /*0ee0*/  IMAD R3, R3, -0xa0, RZ ;  /* 0xffffff6003037824 */ /* 0x000fcc00078e02ff */
[----:B------:R-:W1:Y:S01]  /*0ef0*/  LDC R3, c[0x0][R3+0x2a0] ;  /* 0x0000a80003037b82 */ /* 0x000e620000000800 */
[----:B------:R-:W-:Y:S01]  /*0f00*/  MOV R15, UR5 ;  /* 0x00000005000f7c02 */ /* 0x000fe20008000f00 */
[----:B--2---:R-:W-:Y:S01]  /*0f10*/  FMUL R95, R95, UR9 ;  /* 0x000000095f5f7c20 */ /* 0x004fe20008400000 */
[----:B----4-:R-:W-:Y:S02]  /*0f20*/  I2FP.F32.U32 R94, UR4 ;  /* 0x00000004005e7c45 */ /* 0x010fe40008201000 */
[----:B------:R-:W-:-:S05]  /*0f30*/  CS2R.32 R2, SR_CgaSize ;  /* 0x0000000000027805 */ /* 0x000fca0000008a00 */
[----:B------:R-:W-:-:S06]  /*0f40*/  IMAD R2, R2, -0xa0, RZ ;  /* 0xffffff6002027824 */ /* 0x000fcc00078e02ff */
[----:B------:R-:W2:Y:S01]  /*0f50*/  LDC R2, c[0x0][R2+0x2a4] ;  /* 0x0000a90002027b82 */ /* 0x000ea20000000800 */
[----:B------:R-:W-:Y:S01]  /*0f60*/  MOV R14, UR4 ;  /* 0x00000004000e7c02 */ /* 0x000fe20008000f00 */
[----:B------:R-:W4:Y:S01]  /*0f70*/  F2I.U32.TRUNC.NTZ R95, R95 ;  /* 0x0000005f005f7305 */ /* 0x000f22000020f000 */
[----:B---3--:R-:W-:-:S05]  /*0f80*/  FMUL R94, R94, UR7 ;  /* 0x000000075e5e7c20 */ /* 0x008fca0008400000 */
[----:B------:R-:W-:Y:S01]  /*0f90*/  BAR.SYNC.DEFER_BLOCKING 0x0 ;  /* 0x0000000000007b1d */ /* 0x000fe20000010000 */
[----:B------:R-:W-:-:S05]  /*0fa0*/  ISETP.GE.AND P0, PT, R10, 0x1, PT ;  /* 0x000000010a00780c */ /* 0x000fca0003f06270 */
[----:B------:R-:W3:Y:S02]  /*0fb0*/  F2I.U32.TRUNC.NTZ R94, R94 ;  /* 0x0000005e005e7305 */ /* 0x000ee4000020f000 */
[----:B------:R-:W2:Y:S01]  /*0fc0*/  S2UR UR36, SR_CTAID.Z ;  /* 0x00000000002479c3 */ /* 0x000ea20000002700 */
[----:B----4-:R-:W-:-:S05]  /*0fd0*/  IADD3 R95, PT, PT, -R95, RZ, RZ ;  /* 0x000000ff5f5f7210 */ /* 0x010fca0007ffe1ff */
[----:B-1----:R-:W-:Y:S01]  /*0fe0*/  IMAD R95, R3, R95, UR5 ;  /* 0x00000005035f7e24 */ /* 0x002fe2000f8e025f */
[----:B---3--:R-:W-:-:S05]  /*0ff0*/  IADD3 R94, PT, PT, -R94, RZ, RZ ;  /* 0x000000ff5e5e7210 */ /* 0x008fca0007ffe1ff */
[----:B--2---:R-:W-:Y:S01]  /*1000*/  IMAD R94, R2, R94, UR4 ;  /* 0x00000004025e7e24 */ /* 0x004fe2000f8e025e */
[----:B------:R-:W-:Y:S06]  /*1010*/  @!P0 BRA `(.L_x_16) ;  /* 0x0000000000b88947 */ /* 0x000fec0003800000 */
[----:B------:R-:W1:Y:S01]  /*1020*/  LDC.64 R4, c[0x0][0xb18] ;  /* 0x0002c600ff047b82 */ /* 0x000e620000000a00 */
[----:B------:R-:W-:-:S07]  /*1030*/  ISETP.NE.AND P0, PT, R10, 0x1, PT ;  /* 0x000000010a00780c */ /* 0x000fce0003f05270 */
[----:B------:R-:W2:Y:S08]  /*1040*/  LDC R9, c[0x0][0xb0c] ;  /* 0x0002c300ff097b82 */ /* 0x000eb00000000800 */
[----:B------:R-:W3:Y:S08]  /*1050*/  LDC R12, c[0x0][0x370] ;  /* 0x0000dc00ff0c7b82 */ /* 0x000ef00000000800 */
[----:B------:R-:W4:Y:S01]  /*1060*/  LDC R11, c[0x0][0x374] ;  /* 0x0000dd00ff0b7b82 */ /* 0x000f220000000800 */
[----:B-1----:R-:W-:-:S07]  /*1070*/  ISETP.NE.AND P1, PT, R4, 0x1, PT ;  /* 0x000000010400780c */ /* 0x002fce0003f25270 */
[----:B------:R-:W3:Y:S01]  /*1080*/  LDC.64 R6, c[0x0][0xb10] ;  /* 0x0002c400ff067b82 */ /* 0x000ee20000000a00 */
[----:B--2---:R-:W-:-:S07]  /*1090*/  ISETP.NE.AND P2, PT, R9, 0x1, PT ;  /* 0x000000010900780c */ /* 0x004fce0003f45270 */
[----:B------:R-:W1:Y:S08]  /*10a0*/  LDC R8, c[0x0][0xb20] ;  /* 0x0002c800ff087b82 */ /* 0x000e700000000800 */
[----:B------:R-:W2:Y:S01]  /*10b0*/  LDC.64 R2, c[0x0][0xb28] ;  /* 0x0002ca00ff027b82 */ /* 0x000ea20000000a00 */
[----:B----4-:R-:W-:-:S04]  /*10c0*/  IMAD.HI.U32 R13, R11, R5, RZ ;  /* 0x000000050b0d7227 */ /* 0x010fc800078e00ff */
[----:B------:R-:W-:-:S04]  /*10d0*/  IMAD.HI.U32 R5, R14, R5, RZ ;  /* 0x000000050e057227 */ /* 0x000fc800078e00ff */
[----:B---3--:R-:W-:-:S05]  /*10e0*/  IMAD.HI.U32 R16, R12, R6, RZ ;  /* 0x000000060c107227 */ /* 0x008fca00078e00ff */
[-C--:B------:R-:W-:Y:S01]  /*10f0*/  @P2 SHF.R.U32.HI R12, RZ, R7.reuse, R16 ;  /* 0x00000007ff0c2219 */ /* 0x080fe20000011610 */
[----:B------:R-:W-:Y:S01]  /*1100*/  IMAD.HI.U32 R16, R15, R6, RZ ;  /* 0x000000060f107227 */ /* 0x000fe200078e00ff */
[-C--:B-1----:R-:W-:Y:S02]  /*1110*/  @P1 SHF.R.U32.HI R11, RZ, R8.reuse, R13 ;  /* 0x00000008ff0b1219 */ /* 0x082fe4000001160d */
[----:B------:R-:W-:Y:S02]  /*1120*/  SHF.R.U32.HI R5, RZ, R8, R5 ;  /* 0x00000008ff057219 */ /* 0x000fe40000011605 */
[----:B------:R-:W-:Y:S02]  /*1130*/  SHF.R.U32.HI R16, RZ, R7, R16 ;  /* 0x00000007ff107219 */ /* 0x000fe40000011610 */
[----:B------:R-:W-:Y:S01]  /*1140*/  SEL R5, R14, R5, !P1 ;  /* 0x000000050e057207 */ /* 0x000fe20004800000 */
[----:B--2---:R-:W-:Y:S01]  /*1150*/  IMAD.HI.U32 R13, R11, R2, RZ ;  /* 0x000000020b0d7227 */ /* 0x004fe200078e00ff */
[----:B------:R-:W-:-:S03]  /*1160*/  SEL R16, R15, R16, !P2 ;  /* 0x000000100f107207 */ /* 0x000fc60005000000 */
[----:B------:R-:W-:Y:S01]  /*1170*/  IMAD.HI.U32 R6, R12, R2, RZ ;  /* 0x000000020c067227 */ /* 0x000fe200078e00ff */
[----:B------:R-:W-:-:S04]  /*1180*/  @P0 SHF.R.U32.HI R11, RZ, R3, R13 ;  /* 0x00000003ff0b0219 */ /* 0x000fc8000001160d */
[----:B------:R-:W-:Y:S01]  /*1190*/  @P0 SHF.R.U32.HI R12, RZ, R3, R6 ;  /* 0x00000003ff0c0219 */ /* 0x000fe20000011606 */
[----:B------:R-:W-:-:S04]  /*11a0*/  IMAD R11, R11, R10, RZ ;  /* 0x0000000a0b0b7224 */ /* 0x000fc800078e02ff */
[----:B------:R-:W-:Y:S01]  /*11b0*/  IMAD R6, R12, R10, RZ ;  /* 0x0000000a0c067224 */ /* 0x000fe200078e02ff */
[----:B------:R-:W-:-:S04]  /*11c0*/  ISETP.GE.AND P1, PT, R5, R11, PT ;  /* 0x0000000b0500720c */ /* 0x000fc80003f26270 */
[----:B------:R-:W-:Y:S01]  /*11d0*/  ISETP.GE.OR P1, PT, R16, R6, P1 ;  /* 0x000000061000720c */ /* 0x000fe20000f26670 */
[----:B------:R-:W-:-:S05]  /*11e0*/  IMAD.HI.U32 R6, R5, R2, RZ ;  /* 0x0000000205067227 */ /* 0x000fca00078e00ff */
[----:B------:R-:W-:-:S04]  /*11f0*/  SHF.R.U32.HI R6, RZ, R3, R6 ;  /* 0x00000003ff067219 */ /* 0x000fc80000011606 */
[----:B------:R-:W-:-:S03]  /*1200*/  SEL R6, R5, R6, !P0 ;  /* 0x0000000605067207 */ /* 0x000fc60004000000 */
[----:B------:R-:W-:Y:S01]  /*1210*/  @!P1 IMAD.HI.U32 R7, R16, R2, RZ ;  /* 0x0000000210079227 */ /* 0x000fe200078e00ff */
[----:B------:R-:W-:-:S04]  /*1220*/  IADD3 R2, PT, PT, -R6, RZ, RZ ;  /* 0x000000ff06027210 */ /* 0x000fc80007ffe1ff */
[----:B------:R-:W-:Y:S01]  /*1230*/  @!P1 SHF.R.U32.HI R3, RZ, R3, R7 ;  /* 0x00000003ff039219 */ /* 0x000fe20000011607 */
[----:B------:R-:W-:Y:S01]  /*1240*/  IMAD R2, R10, R2, R5 ;  /* 0x000000020a027224 */ /* 0x000fe200078e0205 */
[----:B------:R-:W-:Y:S02]  /*1250*/  IADD3 R7, PT, PT, -R5, RZ, RZ ;  /* 0x000000ff05077210 */ /* 0x000fe40007ffe1ff */
[----:B------:R-:W-:-:S03]  /*1260*/  @!P1 SEL R3, R16, R3, !P0 ;  /* 0x0000000310039207 */ /* 0x000fc60004000000 */
[----:B------:R-:W-:Y:S02]  /*1270*/  IMAD R7, R4, R7, R14 ;  /* 0x0000000704077224 */ /* 0x000fe400078e020e */
[--C-:B------:R-:W-:Y:S02]  /*1280*/  @!P1 IMAD.IADD R6, R6, 0x1, -R3.reuse ;  /* 0x0000000106069824 */ /* 0x100fe400078e0a03 */
[----:B------:R-:W-:Y:S01]  /*1290*/  @!P1 IMAD R3, R2, R12, R3 ;  /* 0x0000000c02039224 */ /* 0x000fe200078e0203 */
[----:B------:R-:W-:Y:S01]  /*12a0*/  IADD3 R2, PT, PT, -R16, RZ, RZ ;  /* 0x000000ff10027210 */ /* 0x000fe20007ffe1ff */
[----:B------:R-:W-:Y:S02]  /*12b0*/  @!P1 IMAD R5, R6, R10, R16 ;  /* 0x0000000a06059224 */ /* 0x000fe400078e0210 */
[----:B------:R-:W-:Y:S02]  /*12c0*/  @!P1 IMAD.MOV.U32 R16, RZ, RZ, R3 ;  /* 0x000000ffff109224 */ /* 0x000fe400078e0003 */
[----:B------:R-:W-:-:S02]  /*12d0*/  IMAD R2, R9, R2, R15 ;  /* 0x0000000209027224 */ /* 0x000fc400078e020f */
[----:B------:R-:W-:Y:S02]  /*12e0*/  IMAD R14, R5, R4, R7 ;  /* 0x00000004050e7224 */ /* 0x000fe400078e0207 */
[----:B------:R-:W-:Y:S02]  /*12f0*/  IMAD R15, R16, R9, R2 ;  /* 0x00000009100f7224 */ /* 0x000fe400078e0202 */
.L_x_16:
[----:B------:R-:W1:Y:S01]  /*1300*/  LDCU UR4, c[0x0][0xb30] ;  /* 0x00016600ff0477ac */ /* 0x000e620008000800 */
[----:B------:R-:W2:Y:S08]  /*1310*/  S2UR UR37, SR_CgaCtaId ;  /* 0x00000000002579c3 */ /* 0x000eb00000008800 */
[----:B------:R-:W3:Y:S01]  /*1320*/  LDC R40, c[0x0][0xb24] ;  /* 0x0002c900ff287b82 */ /* 0x000ee20000000800 */
[----:B-1----:R-:W-:-:S09]  /*1330*/  UISETP.NE.AND UP1, UPT, UR4, 0x1, UPT ;  /* 0x000000010400788c */ /* 0x002fd2000bf25270 */
[----:B--2---:R-:W-:Y:S05]  /*1340*/  BRA.U UP1, `(.L_x_17) ;  /* 0x0000000101407547 */ /* 0x004fea000b800000 */
[----:B------:R-:W1:Y:S08]  /*1350*/  LDC.64 R4, c[0x0][0xb10] ;  /* 0x0002c400ff047b82 */ /* 0x000e700000000a00 */
[----:B------:R-:W2:Y:S08]  /*1360*/  LDC.64 R2, c[0x0][0xb18] ;  /* 0x0002c600ff027b82 */ /* 0x000eb00000000a00 */
[----:B------:R-:W4:Y:S08]  /*1370*/  LDC R6, c[0x0][0xb20] ;  /* 0x0002c800ff067b82 */ /* 0x000f300000000800 */
[----:B------:R-:W3:Y:S01]  /*1380*/  LDC R7, c[0x0][0xb0c] ;  /* 0x0002c300ff077b82 */ /* 0x000ee20000000800 */
[----:B-1----:R-:W-:-:S05]  /*1390*/  IMAD.HI.U32 R4, R15, R4, RZ ;  /* 0x000000040f047227 */ /* 0x002fca00078e00ff */
[----:B------:R-:W-:Y:S01]  /*13a0*/  SHF.R.U32.HI R4, RZ, R5, R4 ;  /* 0x00000005ff047219 */ /* 0x000fe20000011604 */
[----:B--2---:R-:W-:Y:S01]  /*13b0*/  IMAD.HI.U32 R3, R14, R3, RZ ;  /* 0x000000030e037227 */ /* 0x004fe200078e00ff */
[----:B------:R-:W-:-:S04]  /*13c0*/  ISETP.NE.AND P0, PT, R2, 0x1, PT ;  /* 0x000000010200780c */ /* 0x000fc80003f05270 */
[----:B----4-:R-:W-:-:S04]  /*13d0*/  SHF.R.U32.HI R3, RZ, R6, R3 ;  /* 0x00000006ff037219 */ /* 0x010fc80000011603 */
[----:B------:R-:W-:Y:S02]  /*13e0*/  SEL R3, R14, R3, !P0 ;  /* 0x000000030e037207 */ /* 0x000fe40004000000 */
[----:B---3--:R-:W-:-:S04]  /*13f0*/  ISETP.NE.AND P1, PT, R7, 0x1, PT ;  /* 0x000000010700780c */ /* 0x008fc80003f25270 */
[----:B------:R-:W-:-:S05]  /*1400*/  SEL R4, R15, R4, !P1 ;  /* 0x000000040f047207 */ /* 0x000fca0004800000 */
[----:B------:R-:W-:Y:S02]  /*1410*/  IMAD.IADD R5, R3, 0x1, -R4 ;  /* 0x0000000103057824 */ /* 0x000fe400078e0a04 */
[----:B------:R-:W-:Y:S02]  /*1420*/  IMAD.IADD R3, R4, 0x1, -R3 ;  /* 0x0000000104037824 */ /* 0x000fe400078e0a03 */
[----:B------:R-:W-:Y:S02]  /*1430*/  IMAD R15, R5, R7, R15 ;  /* 0x00000007050f7224 */ /* 0x000fe400078e020f */
[----:B------:R-:W-:-:S07]  /*1440*/  IMAD R14, R3, R2, R14 ;  /* 0x00000002030e7224 */ /* 0x000fce00078e020e */
.L_x_17:
[----:B------:R-:W-:Y:S01]  /*1450*/  BAR.SYNC.DEFER_BLOCKING 0x0 ;  /* 0x0000000000007b1d */ /* 0x000fe20000010000 */
[----:B------:R-:W-:Y:S01]  /*1460*/  UISETP.NE.AND UP1, UPT, UR8, 0x2, UPT ;  /* 0x000000020800788c */ /* 0x000fe2000bf25270 */
[----:B------:R-:W-:Y:S02]  /*1470*/  ISETP.NE.OR P5, PT, R0, 0x2, !P5 ;  /* 0x000000020000780c */ /* 0x000fe40006fa5670 */
[----:B------:R-:W-:-:S06]  /*1480*/  LOP3.LUT R2, R108, 0x1f, RZ, 0xc0, !PT ;  /* 0x0000001f6c027812 */ /* 0x000fcc00078ec0ff */
[----:B------:R-:W-:Y:S05]  /*1490*/  BRA.U UP1, `(.L_x_18) ;  /* 0x0000001501347547 */ /* 0x000fea000b800000 */
[----:B------:R-:W1:Y:S01]  /*14a0*/  LDCU UR13, c[0x0][0x38c] ;  /* 0x00007180ff0d77ac */ /* 0x000e620008000800 */
[----:B------:R-:W2:Y:S01]  /*14b0*/  LDC R8, c[0x0][0x370] ;  /* 0x0000dc00ff087b82 */ /* 0x000ea20000000800 */
[----:B------:R-:W-:Y:S01]  /*14c0*/  PLOP3.LUT P1, PT, PT, PT, UP2, 0x80, 0x8 ;  /* 0x000000000008781c */ /* 0x000fe20003f2f028 */
[----:B------:R-:W-:Y:S01]  /*14d0*/  IMAD.MOV.U32 R17, RZ, RZ, 0x1 ;  /* 0x00000001ff117424 */ /* 0x000fe200078e00ff */
[----:B------:R-:W-:Y:S01]  /*14e0*/  ISETP.EQ.OR P4, PT, R2, RZ, P5 ;  /* 0x000000ff0200720c */ /* 0x000fe20002f82670 */
[----:B------:R-:W-:Y:S01]  /*14f0*/  IMAD.MOV.U32 R16, RZ, RZ, RZ ;  /* 0x000000ffff107224 */ /* 0x000fe200078e00ff */
[----:B------:R-:W-:Y:S02]  /*1500*/  PLOP3.LUT P1, PT, P1, PT, PT, 0x8, 0x80 ;  /* 0x000000000080781c */ /* 0x000fe40000f2e170 */
[----:B------:R-:W-:Y:S01]  /*1510*/  CS2R R12, SRZ ;  /* 0x00000000000c7805 */ /* 0x000fe2000001ff00 */
[----:B------:R-:W-:Y:S01]  /*1520*/  IMAD.MOV.U32 R11, RZ, RZ, 0x1 ;  /* 0x00000001ff0b7424 */ /* 0x000fe200078e00ff */
[----:B------:R-:W4:Y:S01]  /*1530*/  LDC R0, c[0x0][0x374] ;  /* 0x0000dd00ff007b82 */ /* 0x000f220000000800 */
[----:B------:R-:W2:Y:S01]  /*1540*/  LDCU.64 UR22, c[0x0][0x348] ;  /* 0x00006900ff1677ac */ /* 0x000ea20008000a00 */
[----:B------:R-:W-:Y:S01]  /*1550*/  UMOV UR6, URZ ;  /* 0x000000ff00067c82 */ /* 0x000fe20008000000 */
[----:B-1----:R-:W-:-:S04]  /*1560*/  UIADD3 UR5, UPT, UPT, UR13, 0x3f, URZ ;  /* 0x0000003f0d057890 */ /* 0x002fc8000fffe0ff */
[----:B------:R-:W-:-:S04]  /*1570*/  USHF.R.S32.HI UR4, URZ, 0x1f, UR5 ;  /* 0x0000001fff047899 */ /* 0x000fc80008011405 */
[----:B------:R-:W-:-:S04]  /*1580*/  ULEA.HI UR4, UR4, UR5, URZ, 0x6 ;  /* 0x0000000504047291 */ /* 0x000fc8000f8f30ff */
[----:B------:R-:W-:Y:S02]  /*1590*/  USHF.R.S32.HI UR15, URZ, 0x6, UR4 ;  /* 0x00000006ff0f7899 */ /* 0x000fe40008011404 */
[----:B------:R-:W-:Y:S02]  /*15a0*/  UIADD3 UR4, UPT, UPT, UR13, -0x1, URZ ;  /* 0xffffffff0d047890 */ /* 0x000fe4000fffe0ff */
[----:B------:R-:W-:Y:S02]  /*15b0*/  UISETP.LT.U32.AND UP0, UPT, UR15, 0xa, UPT ;  /* 0x0000000a0f00788c */ /* 0x000fe4000bf01070 */
[----:B------:R-:W-:Y:S02]  /*15c0*/  UISETP.GE.U32.AND UP1, UPT, UR4, -0x7f, UPT ;  /* 0xffffff810400788c */ /* 0x000fe4000bf26070 */
[----:B------:R-:W-:Y:S02]  /*15d0*/  USEL UR14, UR15, 0xa, UP0 ;  /* 0x0000000a0f0e7887 */ /* 0x000fe40008000000 */
[----:B------:R-:W-:-:S02]  /*15e0*/  UIADD3 UR13, UPT, UPT, UR13, 0x7e, URZ ;  /* 0x0000007e0d0d7890 */ /* 0x000fc4000fffe0ff */
[----:B------:R-:W-:Y:S02]  /*15f0*/  UIADD3 UR5, UPT, UPT, UR14, -0x1, URZ ;  /* 0xffffffff0e057890 */ /* 0x000fe4000fffe0ff */
[----:B------:R-:W-:-:S03]  /*1600*/  UIADD3 UR7, UPT, UPT, UR15, -UR14, URZ ;  /* 0x8000000e0f077290 */ /* 0x000fc6000fffe0ff */
[----:B------:R-:W-:-:S04]  /*1610*/  @UP1 UIADD3 UR5, UPT, UPT, UR14, URZ, URZ ;  /* 0x000000ff0e051290 */ /* 0x000fc8000fffe0ff */
[----:B--2---:R-:W-:-:S12]  /*1620*/  UIADD3 UR5, UPT, UPT, UR5, 0x1, URZ ;  /* 0x0000000105057890 */ /* 0x004fd8000fffe0ff */
.L_x_36:
[----:B------:R-:W-:Y:S01]  /*1630*/  UISETP.NE.AND UP0, UPT, UR37, URZ, UPT ;  /* 0x000000ff2500728c */ /* 0x000fe2000bf05270 */
[----:B------:R-:W1:Y:S08]  /*1640*/  S2UR UR37, SR_CgaCtaId ;  /* 0x00000000002579c3 */ /* 0x000e700000008800 */
[----:B------:R-:W-:Y:S05]  /*1650*/  BRA.U UP0, `(.L_x_19) ;  /* 0x0000000100347547 */ /* 0x000fea000b800000 */
[----:B------:R-:W2:Y:S01]  /*1660*/  S2R R2, SR_CgaCtaId ;  /* 0x0000000000027919 */ /* 0x000ea20000008800 */
[----:B------:R-:W-:-:S04]  /*1670*/  MOV R3, 0x400 ;  /* 0x0000040000037802 */ /* 0x000fc80000000f00 */
[----:B--2---:R-:W-:Y:S02]  /*1680*/  LEA R2, R2, R3, 0x18 ;  /* 0x0000000302027211 */ /* 0x004fe400078ec0ff */
[----:B------:R-:W-:-:S03]  /*1690*/  SHF.L.U32 R3, R11, 0x1f, RZ ;  /* 0x0000001f0b037819 */ /* 0x000fc600000006ff */
[----:B------:R-:W-:-:S04]  /*16a0*/  IMAD R2, R12, 0x8, R2 ;  /* 0x000000080c027824 */ /* 0x000fc800078e0202 */
[----:B------:R-:W2:Y:S02]  /*16b0*/  SYNCS.PHASECHK.TRANS64.TRYWAIT P0, [R2+URZ+0x160], R3 ;  /* 0x00016003020075a7 */ /* 0x000ea400080011ff */
[----:B--2---:R-:W-:Y:S05]  /*16c0*/  @!P0 BRA `(.L_x_20) ;  /* 0x0000007c00248947 */ /* 0x004fea0003800000 */
.L_x_132:
[----:B------:R-:W-:Y:S01]  /*16d0*/  VIADD R12, R12, 0x1 ;  /* 0x000000010c0c7836 */ /* 0x000fe20000000000 */
[----:B------:R2:W-:Y:S04]  /*16e0*/  SYNCS.ARRIVE.TRANS64.A1T0 RZ, [R2+URZ+0x150], RZ ;  /* 0x000150ff02ff79a7 */ /* 0x0005e800081000ff */
[----:B------:R-:W-:-:S04]  /*16f0*/  ISETP.NE.AND P0, PT, R12, 0x2, PT ;  /* 0x000000020c00780c */ /* 0x000fc80003f05270 */
[----:B------:R-:W-:Y:S02]  /*1700*/  SEL R12, R12, RZ, P0 ;  /* 0x000000ff0c0c7207 */ /* 0x000fe40000000000 */
[----:B--2---:R-:W-:-:S04]  /*1710*/  SEL R2, RZ, 0x1, P0 ;  /* 0x00000001ff027807 */ /* 0x004fc80000000000 */
[----:B------:R-:W-:-:S07]  /*1720*/  LOP3.LUT R11, R11, R2, RZ, 0x3c, !PT ;  /* 0x000000020b0b7212 */ /* 0x000fce00078e3cff */
.L_x_19:
[----:B------:R-:W-:Y:S01]  /*1730*/  UMOV UR4, 0x400 ;  /* 0x0000040000047882 */ /* 0x000fe20000000000 */
[----:B------:R-:W-:Y:S01]  /*1740*/  SHF.L.U32 R2, R17, 0x1f, RZ ;  /* 0x0000001f11027819 */ /* 0x000fe200000006ff */
[----:B-1----:R-:W-:Y:S01]  /*1750*/  ULEA UR4, UR37, UR4, 0x18 ;  /* 0x0000000425047291 */ /* 0x002fe2000f8ec0ff */
[----:B------:R-:W-:Y:S01]  /*1760*/  R2UR UR35, R15 ;  /* 0x000000000f2372ca */ /* 0x000fe200000e0000 */
[----:B------:R-:W-:Y:S01]  /*1770*/  UISETP.GE.U32.AND UP0, UPT, UR13, 0x7f, UPT ;  /* 0x0000007f0d00788c */ /* 0x000fe2000bf06070 */
[----:B------:R-:W-:Y:S01]  /*1780*/  R2UR UR11, R14 ;  /* 0x000000000e0b72ca */ /* 0x000fe200000e0000 */
[----:B------:R-:W-:Y:S01]  /*1790*/  ULEA UR8, UR6, UR4, 0x3 ;  /* 0x0000000406087291 */ /* 0x000fe2000f8e18ff */
[----:B------:R-:W-:-:S08]  /*17a0*/  UMOV UR24, URZ ;  /* 0x000000ff00187c82 */ /* 0x000fd00008000000 */
[----:B------:R1:W2:Y:S01]  /*17b0*/  SYNCS.PHASECHK.TRANS64.TRYWAIT P0, [UR8+0x50], R2 ;  /* 0x00005002ff0075a7 */ /* 0x0002a20008001108 */
[----:B------:R-:W-:Y:S02]  /*17c0*/  USHF.L.U32 UR35, UR35, 0x6, URZ ;  /* 0x0000000623237899 */ /* 0x000fe400080006ff */
[----:B------:R-:W-:Y:S01]  /*17d0*/  USHF.L.U32 UR11, UR11, 0x8, URZ ;  /* 0x000000080b0b7899 */ /* 0x000fe200080006ff */
[----:B------:R-:W-:Y:S11]  /*17e0*/  BRA.U !UP0, `(.L_x_21) ;  /* 0x0000000108a87547 */ /* 0x000ff6000b800000 */
[----:B------:R-:W-:Y:S01]  /*17f0*/  UMOV UR16, URZ ;  /* 0x000000ff00107c82 */ /* 0x000fe20008000000 */
[----:B------:R-:W-:-:S05]  /*1800*/  UMOV UR17, UR6 ;  /* 0x0000000600117c82 */ /* 0x000fca0008000000 */
.L_x_26:
[----:B-1----:R-:W-:Y:S01]  /*1810*/  ULEA UR33, UR17, UR4, 0x3 ;  /* 0x0000000411217291 */ /* 0x002fe2000f8e18ff */
[----:B--2---:R-:W-:Y:S01]  /*1820*/  @!P5 MOV R3, 0x5000 ;  /* 0x000050000003d802 */ /* 0x004fe20000000f00 */
[----:B--2---:R-:W-:Y:S10]  /*1830*/  @P0 BRA `(.L_x_22) ;  /* 0x00000000000c0947 */ /* 0x004ff40003800000 */
[----:B------:R-:W-:-:S04]  /*1840*/  SHF.L.U32 R4, R17, 0x1f, RZ ;  /* 0x0000001f11047819 */ /* 0x000fc800000006ff */
[----:B------:R-:W2:Y:S02]  /*1850*/  SYNCS.PHASECHK.TRANS64.TRYWAIT P0, [UR33+0x50], R4 ;  /* 0x00005004ff0075a7 */ /* 0x000ea40008001121 */
[----:B--2---:R-:W-:Y:S05]  /*1860*/  @!P0 BRA `(.L_x_23) ;  /* 0x0000007800d08947 */ /* 0x004fea0003800000 */
.L_x_22:
[----:B------:R2:W-:Y:S01]  /*1870*/  @!P5 SYNCS.ARRIVE.TRANS64 RZ, [UR33], R3 ;  /* 0x00000003ffffd9a7 */ /* 0x0005e20008000021 */
[----:B------:R-:W-:Y:S04]  /*1880*/  BSSY.RECONVERGENT B0, `(.L_x_24) ;  /* 0x0000003000007945 */ /* 0x000fe80003800200 */
[----:B------:R-:W-:Y:S05]  /*1890*/  @P4 BRA `(.L_x_25) ;  /* 0x0000000000044947 */ /* 0x000fea0003800000 */
[----:B------:R-:W-:Y:S05]  /*18a0*/  BPT.TRAP 0x1 ;  /* 0x000000040000795c */ /* 0x000fea0000300000 */
.L_x_25:
[----:B------:R-:W-:Y:S05]  /*18b0*/  BSYNC.RECONVERGENT B0 ;  /* 0x0000000000007941 */ /* 0x000fea0003800200 */
.L_x_24:
[----:B------:R-:W-:Y:S02]  /*18c0*/  UIADD3 UR6, UPT, UPT, UR17, 0x1, URZ ;  /* 0x0000000111067890 */ /* 0x000fe4000fffe0ff */
[----:B------:R-:W-:Y:S02]  /*18d0*/  ULEA UR32, UR17, UR4, 0xc ;  /* 0x0000000411207291 */ /* 0x000fe4000f8e60ff */
[----:B------:R-:W-:Y:S02]  /*18e0*/  UISETP.NE.AND UP0, UPT, UR6, 0xa, UPT ;  /* 0x0000000a0600788c */ /* 0x000fe4000bf05270 */
[----:B------:R-:W-:Y:S02]  /*18f0*/  UIADD3 UR26, UP1, UPT, UR22, 0x80, URZ ;  /* 0x00000080161a7890 */ /* 0x000fe4000ff3e0ff */
[----:B------:R-:W-:Y:S02]  /*1900*/  USEL UR9, URZ, 0x1, UP0 ;  /* 0x00000001ff097887 */ /* 0x000fe40008000000 */
[----:B------:R-:W-:-:S02]  /*1910*/  USEL UR6, UR6, URZ, UP0 ;  /* 0x000000ff06067287 */ /* 0x000fc40008000000 */
[----:B------:R-:W-:Y:S02]  /*1920*/  UIADD3 UR20, UP0, UPT, UR22, 0x180, URZ ;  /* 0x0000018016147890 */ /* 0x000fe4000ff1e0ff */
[----:B------:R-:W-:Y:S01]  /*1930*/  ULEA UR8, UR6, UR4, 0x3 ;  /* 0x0000000406087291 */ /* 0x000fe2000f8e18ff */
[----:B------:R-:W-:Y:S01]  /*1940*/  LOP3.LUT R17, R17, UR9, RZ, 0x3c, !PT ;  /* 0x0000000911117c12 */ /* 0x000fe2000f8e3cff */
[----:B------:R-:W-:Y:S02]  /*1950*/  USHF.L.U32 UR34, UR16, 0x6, URZ ;  /* 0x0000000610227899 */ /* 0x000fe400080006ff */
[----:B------:R-:W-:Y:S01]  /*1960*/  UIADD3.X UR27, UPT, UPT, URZ, UR23, URZ, UP1, !UPT ;  /* 0x00000017ff1b7290 */ /* 0x000fe20008ffe4ff */
[----:B-1----:R-:W-:Y:S01]  /*1970*/  SHF.L.U32 R2, R17, 0x1f, RZ ;  /* 0x0000001f11027819 */ /* 0x002fe200000006ff */
[----:B------:R-:W-:Y:S02]  /*1980*/  UIADD3 UR32, UPT, UPT, UR32, 0x6400, URZ ;  /* 0x0000640020207890 */ /* 0x000fe4000fffe0ff */
[----:B------:R-:W-:Y:S01]  /*1990*/  UIADD3.X UR21, UPT, UPT, URZ, UR23, URZ, UP0, !UPT ;  /* 0x00000017ff157290 */ /* 0x000fe200087fe4ff */
[----:B------:R1:W1:Y:S01]  /*19a0*/  SYNCS.PHASECHK.TRANS64.TRYWAIT P0, [UR8+0x50], R2 ;  /* 0x00005002ff0075a7 */ /* 0x0002620008001108 */
[----:B------:R-:W-:Y:S01]  /*19b0*/  ULEA UR8, UR17, UR4, 0xe ;  /* 0x0000000411087291 */ /* 0x000fe2000f8e70ff */
[----:B------:R-:W-:Y:S01]  /*19c0*/  UMOV UR18, 0x0 ;  /* 0x0000000000127882 */ /* 0x000fe20000000000 */
[----:B------:R-:W-:-:S02]  /*19d0*/  UMOV UR19, 0x10000000 ;  /* 0x1000000000137882 */ /* 0x000fc40000000000 */
[----:B------:R-:W-:Y:S01]  /*19e0*/  UIADD3 UR8, UPT, UPT, UR8, 0x10400, URZ ;  /* 0x0001040008087890 */ /* 0x000fe2000fffe0ff */
[----:B------:R1:W-:Y:S01]  /*19f0*/  UTMALDG.3D [UR32], [UR26], desc[UR18] ;  /* 0x000012201a0075b4 */ /* 0x0003e20008011000 */
[----:B------:R-:W-:Y:S01]  /*1a00*/  UMOV UR12, UR36 ;  /* 0x00000024000c7c82 */ /* 0x000fe20008000000 */
[----:B------:R-:W-:Y:S01]  /*1a10*/  UMOV UR9, UR33 ;  /* 0x0000002100097c82 */ /* 0x000fe20008000000 */
[----:B------:R-:W-:Y:S01]  /*1a20*/  UMOV UR10, UR34 ;  /* 0x00000022000a7c82 */ /* 0x000fe20008000000 */
[----:B------:R-:W-:Y:S01]  /*1a30*/  UIADD3 UR16, UPT, UPT, UR16, 0x1, URZ ;  /* 0x0000000110107890 */ /* 0x000fe2000fffe0ff */
[----:B------:R-:W-:Y:S01]  /*1a40*/  UMOV UR24, UR5 ;  /* 0x0000000500187c82 */ /* 0x000fe20008000000 */
[----:B------:R-:W-:Y:S02]  /*1a50*/  UMOV UR17, UR6 ;  /* 0x0000000600117c82 */ /* 0x000fe40008000000 */
[----:B------:R1:W-:Y:S01]  /*1a60*/  UTMALDG.3D [UR8], [UR20], desc[UR18] ;  /* 0x00001208140075b4 */ /* 0x0003e20008011000 */
[----:B------:R-:W-:-:S09]  /*1a70*/  UISETP.NE.AND UP0, UPT, UR16, UR5, UPT ;  /* 0x000000051000728c */ /* 0x000fd2000bf05270 */
[----:B------:R-:W-:Y:S05]  /*1a80*/  BRA.U UP0, `(.L_x_26) ;  /* 0xfffffffd00607547 */ /* 0x000fea000b83ffff */
.L_x_21:
[----:B-1----:R-:W-:Y:S01]  /*1a90*/  ULEA UR8, UR6, UR4, 0x3 ;  /* 0x0000000406087291 */ /* 0x002fe2000f8e18ff */
[----:B------:R-:W-:Y:S01]  /*1aa0*/  SHF.L.U32 R2, R17, 0x1f, RZ ;  /* 0x0000001f11027819 */ /* 0x000fe200000006ff */
[----:B------:R-:W-:Y:S01]  /*1ab0*/  @!P1 SYNCS.ARRIVE.TRANS64.A1T0 RZ, [UR4+0xe8], RZ ;  /* 0x0000e8ffffff99a7 */ /* 0x000fe20008100004 */
[----:B------:R-:W-:-:S06]  /*1ac0*/  UISETP.GT.AND UP0, UPT, UR15, UR14, UPT ;  /* 0x0000000e0f00728c */ /* 0x000fcc000bf04270 */
[----:B--2---:R1:W2:Y:S03]  /*1ad0*/  SYNCS.PHASECHK.TRANS64.TRYWAIT P0, [UR8+0x50], R2 ;  /* 0x00005002ff0075a7 */ /* 0x0042a60008001108 */
[----:B------:R-:W-:Y:S05]  /*1ae0*/  BRA.U !UP0, `(.L_x_27) ;  /* 0x0000000108ac7547 */ /* 0x000fea000b800000 */
[----:B------:R-:W-:Y:S01]  /*1af0*/  UIADD3 UR21, UPT, UPT, UR7, UR24, URZ ;  /* 0x0000001807157290 */ /* 0x000fe2000fffe0ff */
[----:B------:R-:W-:-:S11]  /*1b00*/  UMOV UR25, UR6 ;  /* 0x0000000600197c82 */ /* 0x000fd60008000000 */
.L_x_32:
[----:B-1----:R-:W-:Y:S01]  /*1b10*/  ULEA UR17, UR25, UR4, 0x3 ;  /* 0x0000000419117291 */ /* 0x002fe2000f8e18ff */
[----:B--2---:R-:W-:Y:S01]  /*1b20*/  @!P5 MOV R3, 0x5000 ;  /* 0x000050000003d802 */ /* 0x004fe20000000f00 */
[----:B--2---:R-:W-:Y:S10]  /*1b30*/  @P0 BRA `(.L_x_28) ;  /* 0x00000000000c0947 */ /* 0x004ff40003800000 */
[----:B------:R-:W-:-:S04]  /*1b40*/  SHF.L.U32 R4, R17, 0x1f, RZ ;  /* 0x0000001f11047819 */ /* 0x000fc800000006ff */
[----:B------:R-:W2:Y:S02]  /*1b50*/  SYNCS.PHASECHK.TRANS64.TRYWAIT P0, [UR17+0x50], R4 ;  /* 0x00005004ff0075a7 */ /* 0x000ea40008001111 */
[----:B--2---:R-:W-:Y:S05]  /*1b60*/  @!P0 BRA `(.L_x_29) ;  /* 0x0000007800288947 */ /* 0x004fea0003800000 */
.L_x_28:
[----:B------:R2:W-:Y:S01]  /*1b70*/  @!P5 SYNCS.ARRIVE.TRANS64 RZ, [UR17], R3 ;  /* 0x00000003ffffd9a7 */ /* 0x0005e20008000011 */
[----:B------:R-:W-:Y:S04]  /*1b80*/  BSSY.RECONVERGENT B0, `(.L_x_30) ;  /* 0x0000003000007945 */ /* 0x000fe80003800200 */
[----:B------:R-:W-:Y:S05]  /*1b90*/  @P4 BRA `(.L_x_31) ;  /* 0x0000000000044947 */ /* 0x000fea0003800000 */
[----:B------:R-:W-:Y:S05]  /*1ba0*/  BPT.TRAP 0x1 ;  /* 0x000000040000795c */ /* 0x000fea0000300000 */
.L_x_31:
[----:B------:R-:W-:Y:S05]  /*1bb0*/  BSYNC.RECONVERGENT B0 ;  /* 0x0000000000007941 */ /* 0x000fea0003800200 */
.L_x_30:
        /* <DEDUP_REMOVED lines=10> */
[----:B------:R-:W-:Y:S01]  /*1c60*/  UIADD3 UR16, UPT, UPT, UR16, 0x6400, URZ ;  /* 0x0000640010107890 */ /* 0x000fe2000fffe0ff */
[----:B-1----:R-:W-:Y:S01]  /*1c70*/  SHF.L.U32 R2, R17, 0x1f, RZ ;  /* 0x0000001f11027819 */ /* 0x002fe200000006ff */
[----:B------:R-:W-:Y:S02]  /*1c80*/  UIADD3.X UR31, UPT, UPT, URZ, UR23, URZ, UP1, !UPT ;  /* 0x00000017ff1f7290 */ /* 0x000fe40008ffe4ff */
[----:B------:R-:W-:Y:S01]  /*1c90*/  UIADD3.X UR29, UPT, UPT, URZ, UR23, URZ, UP0, !UPT ;  /* 0x00000017ff1d7290 */ /* 0x000fe200087fe4ff */
[----:B------:R1:W1:Y:S01]  /*1ca0*/  SYNCS.PHASECHK.TRANS64.TRYWAIT P0, [UR8+0x50], R2 ;  /* 0x00005002ff0075a7 */ /* 0x0002620008001108 */
[----:B------:R-:W-:Y:S01]  /*1cb0*/  ULEA UR8, UR25, UR4, 0xe ;  /* 0x0000000419087291 */ /* 0x000fe2000f8e70ff */
[----:B------:R-:W-:Y:S01]  /*1cc0*/  UMOV UR26, 0x0 ;  /* 0x00000000001a7882 */ /* 0x000fe20000000000 */
[----:B------:R-:W-:-:S02]  /*1cd0*/  UMOV UR27, 0x10000000 ;  /* 0x10000000001b7882 */ /* 0x000fc40000000000 */
[----:B------:R-:W-:Y:S01]  /*1ce0*/  UIADD3 UR8, UPT, UPT, UR8, 0x10400, URZ ;  /* 0x0001040008087890 */ /* 0x000fe2000fffe0ff */
[----:B------:R-:W-:Y:S01]  /*1cf0*/  UMOV UR19, UR35 ;  /* 0x0000002300137c82 */ /* 0x000fe20008000000 */
[----:B------:R-:W-:Y:S01]  /*1d00*/  UMOV UR20, UR36 ;  /* 0x0000002400147c82 */ /* 0x000fe20008000000 */
[----:B------:R-:W-:Y:S01]  /*1d10*/  UMOV UR12, UR36 ;  /* 0x00000024000c7c82 */ /* 0x000fe20008000000 */
[----:B------:R-:W-:Y:S01]  /*1d20*/  UMOV UR9, UR17 ;  /* 0x0000001100097c82 */ /* 0x000fe20008000000 */
[----:B------:R-:W-:Y:S01]  /*1d30*/  UMOV UR10, UR18 ;  /* 0x00000012000a7c82 */ /* 0x000fe20008000000 */
[----:B------:R1:W-:Y:S01]  /*1d40*/  UTMALDG.3D [UR16], [UR30], desc[UR26] ;  /* 0x00001a101e0075b4 */ /* 0x0003e20008011000 */
[----:B------:R-:W-:Y:S01]  /*1d50*/  UIADD3 UR24, UPT, UPT, UR24, 0x1, URZ ;  /* 0x0000000118187890 */ /* 0x000fe2000fffe0ff */
[----:B------:R-:W-:-:S03]  /*1d60*/  UMOV UR25, UR6 ;  /* 0x0000000600197c82 */ /* 0x000fc60008000000 */
[----:B------:R-:W-:Y:S01]  /*1d70*/  UISETP.NE.AND UP0, UPT, UR24, UR21, UPT ;  /* 0x000000151800728c */ /* 0x000fe2000bf05270 */
[----:B------:R1:W-:Y:S08]  /*1d80*/  UTMALDG.3D [UR8], [UR28], desc[UR26] ;  /* 0x00001a081c0075b4 */ /* 0x0003f00008011000 */
[----:B------:R-:W-:Y:S05]  /*1d90*/  BRA.U UP0, `(.L_x_32) ;  /* 0xfffffffd005c7547 */ /* 0x000fea000b83ffff */
.L_x_27:
[C---:B-1----:R-:W-:Y:S01]  /*1da0*/  LEA R2, R16.reuse, UR4, 0x3 ;  /* 0x0000000410027c11 */ /* 0x042fe2000f8e18ff */
[----:B------:R-:W-:Y:S01]  /*1db0*/  NOP ;  /* 0x0000000000007918 */ /* 0x000fe20000000000 */
[----:B--2---:R-:W-:Y:S02]  /*1dc0*/  SHF.L.U32 R3, R13, 0x1f, RZ ;  /* 0x0000001f0d037819 */ /* 0x004fe400000006ff */
[----:B------:R-:W-:Y:S02]  /*1dd0*/  LEA R4, R16, UR4, 0x4 ;  /* 0x0000000410047c11 */ /* 0x000fe4000f8e20ff */
[----:B------:R-:W1:Y:S02]  /*1de0*/  SYNCS.PHASECHK.TRANS64.TRYWAIT P0, [R2+URZ+0xf0], R3 ;  /* 0x0000f003020075a7 */ /* 0x000e6400080011ff */
[----:B-1----:R-:W-:Y:S05]  /*1df0*/  @!P0 BRA `(.L_x_33) ;  /* 0x00000074009c8947 */ /* 0x002fea0003800000 */
.L_x_135:
[----:B------:R-:W2:Y:S01]  /*1e00*/  LDS.128 R4, [R4+0x180] ;  /* 0x0001800004047984 */ /* 0x000ea20000000c00 */
[----:B---3--:R-:W-:Y:S01]  /*1e10*/  ISETP.GE.AND P0, PT, R40, 0x1, PT ;  /* 0x000000012800780c */ /* 0x008fe20003f06270 */
[----:B-1----:R-:W-:Y:S01]  /*1e20*/  VIADD R2, R2, 0x100 ;  /* 0x0000010002027836 */ /* 0x002fe20000000000 */
[----:B------:R-:W-:Y:S01]  /*1e30*/  @!PT LDS RZ, [RZ] ;  /* 0x00000000fffff984 */ /* 0x000fe20000000800 */
[----:B------:R-:W-:Y:S01]  /*1e40*/  @!PT LDS RZ, [RZ] ;  /* 0x00000000fffff984 */ /* 0x000fe20000000800 */
[----:B------:R-:W-:Y:S01]  /*1e50*/  @!PT LDS RZ, [RZ] ;  /* 0x00000000fffff984 */ /* 0x000fe20000000800 */
[----:B------:R-:W-:Y:S01]  /*1e60*/  @!PT LDS RZ, [RZ] ;  /* 0x00000000fffff984 */ /* 0x000fe20000000800 */
[----:B------:R1:W-:Y:S06]  /*1e70*/  MEMBAR.ALL.CTA ;  /* 0x0000000000007992 */ /* 0x0003ec0000008000 */
[----:B-1----:R-:W1:Y:S01]  /*1e80*/  FENCE.VIEW.ASYNC.S ;  /* 0x00000000000073c6 */ /* 0x002e620000000000 */
[----:B------:R-:W-:-:S04]  /*1e90*/  PRMT R2, RZ, 0x654, R2 ;  /* 0x00000654ff027816 */ /* 0x000fc80000000002 */
[----:B-1----:R1:W-:Y:S01]  /*1ea0*/  SYNCS.ARRIVE.TRANS64.RED.A1T0 RZ, [R2+URZ], RZ ;  /* 0x000000ff02ff79a7 */ /* 0x0023e200081004ff */
[----:B--2---:R-:W-:-:S13]  /*1eb0*/  LOP3.LUT P2, RZ, R6, 0x1, RZ, 0xc0, !PT ;  /* 0x0000000106ff7812 */ /* 0x004fda000784c0ff */
[----:B------:R-:W-:Y:S01]  /*1ec0*/  @P2 SHF.R.U32.HI R3, RZ, 0x10, R5 ;  /* 0x00000010ff032819 */ /* 0x000fe20000011605 */
[----:B------:R-:W-:Y:S01]  /*1ed0*/  VOTEU.ANY UP0, P2 ;  /* 0x0000000000ff7886 */ /* 0x000fe20001000100 */
[----:B------:R-:W-:Y:S02]  /*1ee0*/  @P2 MOV R10, R4 ;  /* 0x00000004000a2202 */ /* 0x000fe40000000f00 */
[----:B------:R-:W-:Y:S02]  /*1ef0*/  @P2 R2UR.BROADCAST UR8, R3 ;  /* 0x00000000030822ca */ /* 0x000fe400008e0000 */
[----:B------:R-:W-:-:S11]  /*1f00*/  @P2 LOP3.LUT R9, R5, 0xffff, RZ, 0xc0, !PT ;  /* 0x0000ffff05092812 */ /* 0x000fd600078ec0ff */
[----:B------:R-:W-:Y:S01]  /*1f10*/  @UP0 UMOV UR36, UR8 ;  /* 0x0000000800240c82 */ /* 0x000fe20008000000 */
[----:B-1----:R-:W-:Y:S05]  /*1f20*/  @!P0 BRA `(.L_x_34) ;  /* 0x0000000000b88947 */ /* 0x002fea0003800000 */
[----:B------:R-:W4:Y:S01]  /*1f30*/  LDC.64 R4, c[0x0][0xb18] ;  /* 0x0002c600ff047b82 */ /* 0x000f220000000a00 */
[----:B------:R-:W-:-:S07]  /*1f40*/  ISETP.NE.AND P3, PT, R40, 0x1, PT ;  /* 0x000000012800780c */ /* 0x000fce0003f65270 */
[----:B------:R-:W1:Y:S08]  /*1f50*/  LDC.64 R6, c[0x0][0xb10] ;  /* 0x0002c400ff067b82 */ /* 0x000e700000000a00 */
[----:B------:R-:W2:Y:S08]  /*1f60*/  LDC R14, c[0x0][0xb20] ;  /* 0x0002c800ff0e7b82 */ /* 0x000eb00000000800 */
[----:B------:R-:W3:Y:S01]  /*1f70*/  LDC R15, c[0x0][0xb0c] ;  /* 0x0002c300ff0f7b82 */ /* 0x000ee20000000800 */
[----:B----4-:R-:W-:Y:S01]  /*1f80*/  IMAD.HI.U32 R19, R0, R5, RZ ;  /* 0x0000000500137227 */ /* 0x010fe200078e00ff */
[----:B------:R-:W-:-:S03]  /*1f90*/  ISETP.NE.AND P0, PT, R4, 0x1, PT ;  /* 0x000000010400780c */ /* 0x000fc60003f05270 */
[----:B------:R-:W-:-:S03]  /*1fa0*/  IMAD.HI.U32 R5, R9, R5, RZ ;  /* 0x0000000509057227 */ /* 0x000fc600078e00ff */
[----:B------:R-:W4:Y:S01]  /*1fb0*/  LDC.64 R2, c[0x0][0xb28] ;  /* 0x0002ca00ff027b82 */ /* 0x000f220000000a00 */
[----:B-1----:R-:W-:-:S04]  /*1fc0*/  IMAD.HI.U32 R20, R8, R6, RZ ;  /* 0x0000000608147227 */ /* 0x002fc800078e00ff */
[----:B------:R-:W-:Y:S01]  /*1fd0*/  IMAD.HI.U32 R21, R10, R6, RZ ;  /* 0x000000060a157227 */ /* 0x000fe200078e00ff */
[----:B------:R-:W-:Y:S02]  /*1fe0*/  SHF.R.U32.HI R20, RZ, R7, R20 ;  /* 0x00000007ff147219 */ /* 0x000fe40000011614 */
[-C--:B--2---:R-:W-:Y:S02]  /*1ff0*/  SHF.R.U32.HI R19, RZ, R14.reuse, R19 ;  /* 0x0000000eff137219 */ /* 0x084fe40000011613 */
[----:B------:R-:W-:Y:S02]  /*2000*/  SHF.R.U32.HI R5, RZ, R14, R5 ;  /* 0x0000000eff057219 */ /* 0x000fe40000011605 */
[----:B------:R-:W-:Y:S02]  /*2010*/  SEL R19, R0, R19, !P0 ;  /* 0x0000001300137207 */ /* 0x000fe40004000000 */
[----:B------:R-:W-:Y:S02]  /*2020*/  SHF.R.U32.HI R21, RZ, R7, R21 ;  /* 0x00000007ff157219 */ /* 0x000fe40000011615 */
[----:B---3--:R-:W-:-:S02]  /*2030*/  ISETP.NE.AND P1, PT, R15, 0x1, PT ;  /* 0x000000010f00780c */ /* 0x008fc40003f25270 */
[----:B------:R-:W-:Y:S02]  /*2040*/  SEL R5, R9, R5, !P0 ;  /* 0x0000000509057207 */ /* 0x000fe40004000000 */
[----:B------:R-:W-:Y:S02]  /*2050*/  SEL R20, R8, R20, !P1 ;  /* 0x0000001408147207 */ /* 0x000fe40004800000 */
[----:B------:R-:W-:Y:S01]  /*2060*/  SEL R21, R10, R21, !P1 ;  /* 0x000000150a157207 */ /* 0x000fe20004800000 */
[----:B----4-:R-:W-:-:S04]  /*2070*/  IMAD.HI.U32 R18, R19, R2, RZ ;  /* 0x0000000213127227 */ /* 0x010fc800078e00ff */
        /* <DEDUP_REMOVED lines=10> */
[----:B------:R-:W-:-:S04]  /*2120*/  @!P0 IMAD.HI.U32 R7, R21, R2, RZ ;  /* 0x0000000215078227 */ /* 0x000fc800078e00ff */
[----:B------:R-:W-:Y:S01]  /*2130*/  IMAD.MOV R2, RZ, RZ, -R6 ;  /* 0x000000ffff027224 */ /* 0x000fe200078e0a06 */
[----:B------:R-:W-:Y:S02]  /*2140*/  @!P0 SHF.R.U32.HI R3, RZ, R3, R7 ;  /* 0x00000003ff038219 */ /* 0x000fe40000011607 */
[----:B------:R-:W-:Y:S01]  /*2150*/  IADD3 R7, PT, PT, -R5, RZ, RZ ;  /* 0x000000ff05077210 */ /* 0x000fe20007ffe1ff */
[----:B------:R-:W-:Y:S01]  /*2160*/  IMAD R2, R40, R2, R5 ;  /* 0x0000000228027224 */ /* 0x000fe200078e0205 */
        /* <DEDUP_REMOVED lines=10> */
.L_x_34:
[----:B------:R-:W1:Y:S02]  /*2210*/  LDCU UR8, c[0x0][0xb30] ;  /* 0x00016600ff0877ac */ /* 0x000e640008000800 */
[----:B-1----:R-:W-:-:S09]  /*2220*/  UISETP.NE.AND UP0, UPT, UR8, 0x1, UPT ;  /* 0x000000010800788c */ /* 0x002fd2000bf05270 */
[----:B------:R-:W-:Y:S05]  /*2230*/  BRA.U UP0, `(.L_x_35) ;  /* 0x0000000100407547 */ /* 0x000fea000b800000 */
[----:B------:R-:W1:Y:S08]  /*2240*/  LDC.64 R4, c[0x0][0xb10] ;  /* 0x0002c400ff047b82 */ /* 0x000e700000000a00 */
[----:B------:R-:W2:Y:S08]  /*2250*/  LDC.64 R2, c[0x0][0xb18] ;  /* 0x0002c600ff027b82 */ /* 0x000eb00000000a00 */
[----:B------:R-:W3:Y:S08]  /*2260*/  LDC R6, c[0x0][0xb20] ;  /* 0x0002c800ff067b82 */ /* 0x000ef00000000800 */
[----:B------:R-:W4:Y:S01]  /*2270*/  LDC R7, c[0x0][0xb0c] ;  /* 0x0002c300ff077b82 */ /* 0x000f220000000800 */
[----:B-1----:R-:W-:-:S05]  /*2280*/  IMAD.HI.U32 R4, R10, R4, RZ ;  /* 0x000000040a047227 */ /* 0x002fca00078e00ff */
[----:B------:R-:W-:Y:S01]  /*2290*/  SHF.R.U32.HI R4, RZ, R5, R4 ;  /* 0x00000005ff047219 */ /* 0x000fe20000011604 */
[----:B--2---:R-:W-:Y:S01]  /*22a0*/  IMAD.HI.U32 R3, R9, R3, RZ ;  /* 0x0000000309037227 */ /* 0x004fe200078e00ff */
[----:B------:R-:W-:-:S04]  /*22b0*/  ISETP.NE.AND P0, PT, R2, 0x1, PT ;  /* 0x000000010200780c */ /* 0x000fc80003f05270 */
[----:B---3--:R-:W-:-:S04]  /*22c0*/  SHF.R.U32.HI R3, RZ, R6, R3 ;  /* 0x00000006ff037219 */ /* 0x008fc80000011603 */
[----:B------:R-:W-:Y:S02]  /*22d0*/  SEL R3, R9, R3, !P0 ;  /* 0x0000000309037207 */ /* 0x000fe40004000000 */
[----:B----4-:R-:W-:-:S04]  /*22e0*/  ISETP.NE.AND P1, PT, R7, 0x1, PT ;  /* 0x000000010700780c */ /* 0x010fc80003f25270 */
[----:B------:R-:W-:-:S05]  /*22f0*/  SEL R4, R10, R4, !P1 ;  /* 0x000000040a047207 */ /* 0x000fca0004800000 */
[----:B------:R-:W-:Y:S02]  /*2300*/  IMAD.IADD R5, R3, 0x1, -R4 ;  /* 0x0000000103057824 */ /* 0x000fe400078e0a04 */
[----:B------:R-:W-:Y:S02]  /*2310*/  IMAD.IADD R3, R4, 0x1, -R3 ;  /* 0x0000000104037824 */ /* 0x000fe400078e0a03 */
[----:B------:R-:W-:Y:S02]  /*2320*/  IMAD R10, R5, R7, R10 ;  /* 0x00000007050a7224 */ /* 0x000fe400078e020a */
[----:B------:R-:W-:-:S07]  /*2330*/  IMAD R9, R3, R2, R9 ;  /* 0x0000000203097224 */ /* 0x000fce00078e0209 */
.L_x_35:
[----:B------:R-:W-:Y:S01]  /*2340*/  VIADD R16, R16, 0x1 ;  /* 0x0000000110107836 */ /* 0x000fe20000000000 */
[----:B------:R-:W-:Y:S01]  /*2350*/  PLOP3.LUT P1, PT, PT, PT, PT, 0x80, 0x8 ;  /* 0x000000000008781c */ /* 0x000fe20003f2f070 */
[----:B------:R-:W-:Y:S02]  /*2360*/  IMAD.IADD R15, R10, 0x1, R95 ;  /* 0x000000010a0f7824 */ /* 0x000fe400078e025f */
[----:B------:R-:W-:Y:S01]  /*2370*/  IMAD.IADD R14, R9, 0x1, R94 ;  /* 0x00000001090e7824 */ /* 0x000fe200078e025e */
[----:B------:R-:W-:-:S04]  /*2380*/  ISETP.NE.AND P0, PT, R16, 0x2, PT ;  /* 0x000000021000780c */ /* 0x000fc80003f05270 */
[----:B------:R-:W-:Y:S02]  /*2390*/  SEL R2, RZ, 0x1, P0 ;  /* 0x00000001ff027807 */ /* 0x000fe40000000000 */
[----:B------:R-:W-:Y:S02]  /*23a0*/  SEL R16, R16, RZ, P0 ;  /* 0x000000ff10107207 */ /* 0x000fe40000000000 */
[----:B------:R-:W-:Y:S01]  /*23b0*/  LOP3.LUT R13, R13, R2, RZ, 0x3c, !PT ;  /* 0x000000020d0d7212 */ /* 0x000fe200078e3cff */
[----:B------:R-:W-:Y:S06]  /*23c0*/  @P2 BRA `(.L_x_36) ;  /* 0xfffffff000982947 */ /* 0x000fec000383ffff */
[----:B------:R-:W-:Y:S01]  /*23d0*/  UIADD3 UR4, UPT, UPT, UR4, 0x50, URZ ;  /* 0x0000005004047890 */ /* 0x000fe2000fffe0ff */
[----:B------:R-:W-:-:S03]  /*23e0*/  SHF.L.U32 R2, R17, 0x1f, RZ ;  /* 0x0000001f11027819 */ /* 0x000fc600000006ff */
[----:B------:R-:W-:-:S09]  /*23f0*/  ULEA UR5, UR6, UR4, 0x3 ;  /* 0x0000000406057291 */ /* 0x000fd2000f8e18ff */
[----:B------:R-:W1:Y:S02]  /*2400*/  SYNCS.PHASECHK.TRANS64.TRYWAIT P0, [UR5], R2 ;  /* 0x00000002ff0075a7 */ /* 0x000e640008001105 */
[----:B-1----:R-:W-:Y:S05]  /*2410*/  @!P0 BRA `(.L_x_37) ;  /* 0x0000007000288947 */ /* 0x002fea0003800000 */
.L_x_137:
[----:B------:R-:W-:-:S04]  /*2420*/  UIADD3 UR6, UPT, UPT, UR6, 0x1, URZ ;  /* 0x0000000106067890 */ /* 0x000fc8000fffe0ff */
[----:B------:R-:W-:-:S04]  /*2430*/  UISETP.NE.AND UP0, UPT, UR6, 0xa, UPT ;  /* 0x0000000a0600788c */ /* 0x000fc8000bf05270 */
[----:B------:R-:W-:Y:S02]  /*2440*/  USEL UR7, URZ, 0x1, UP0 ;  /* 0x00000001ff077887 */ /* 0x000fe40008000000 */
[----:B------:R-:W-:-:S04]  /*2450*/  USEL UR6, UR6, URZ, UP0 ;  /* 0x000000ff06067287 */ /* 0x000fc80008000000 */
[----:B------:R-:W-:Y:S01]  /*2460*/  ULEA UR5, UR6, UR4, 0x3 ;  /* 0x0000000406057291 */ /* 0x000fe2000f8e18ff */
[----:B-1----:R-:W-:-:S04]  /*2470*/  LOP3.LUT R2, R17, UR7, RZ, 0x3c, !PT ;  /* 0x0000000711027c12 */ /* 0x002fc8000f8e3cff */
[----:B------:R-:W-:-:S04]  /*2480*/  SHF.L.U32 R3, R2, 0x1f, RZ ;  /* 0x0000001f02037819 */ /* 0x000fc800000006ff */
[----:B------:R-:W1:Y:S02]  /*2490*/  SYNCS.PHASECHK.TRANS64.TRYWAIT P0, [UR5], R3 ;  /* 0x00000003ff0075a7 */ /* 0x000e640008001105 */
[----:B-1----:R-:W-:Y:S05]  /*24a0*/  @!P0 BRA `(.L_x_38) ;  /* 0x00000070001c8947 */ /* 0x002fea0003800000 */
.L_x_139:
[----:B------:R-:W-:-:S04]  /*24b0*/  UIADD3 UR6, UPT, UPT, UR6, 0x1, URZ ;  /* 0x0000000106067890 */ /* 0x000fc8000fffe0ff */
[----:B------:R-:W-:-:S04]  /*24c0*/  UISETP.NE.AND UP0, UPT, UR6, 0xa, UPT ;  /* 0x0000000a0600788c */ /* 0x000fc8000bf05270 */
[----:B------:R-:W-:Y:S02]  /*24d0*/  USEL UR7, URZ, 0x1, UP0 ;  /* 0x00000001ff077887 */ /* 0x000fe40008000000 */
[----:B------:R-:W-:-:S04]  /*24e0*/  USEL UR6, UR6, URZ, UP0 ;  /* 0x000000ff06067287 */ /* 0x000fc80008000000 */
[----:B------:R-:W-:Y:S01]  /*24f0*/  ULEA UR5, UR6, UR4, 0x3 ;  /* 0x0000000406057291 */ /* 0x000fe2000f8e18ff */
[----:B------:R-:W-:-:S04]  /*2500*/  LOP3.LUT R2, R2, UR7, RZ, 0x3c, !PT ;  /* 0x0000000702027c12 */ /* 0x000fc8000f8e3cff */
[----:B-1----:R-:W-:-:S04]  /*2510*/  SHF.L.U32 R3, R2, 0x1f, RZ ;  /* 0x0000001f02037819 */ /* 0x002fc800000006ff */
[----:B------:R-:W1:Y:S02]  /*2520*/  SYNCS.PHASECHK.TRANS64.TRYWAIT P0, [UR5], R3 ;  /* 0x00000003ff0075a7 */ /* 0x000e640008001105 */
[----:B-1----:R-:W-:Y:S05]  /*2530*/  @!P0 BRA `(.L_x_39) ;  /* 0x0000007000108947 */ /* 0x002fea0003800000 */
.L_x_141:
        /* <DEDUP_REMOVED lines=9> */
.L_x_143:
        /* <DEDUP_REMOVED lines=9> */
.L_x_145:
        /* <DEDUP_REMOVED lines=9> */
.L_x_147:
        /* <DEDUP_REMOVED lines=9> */
.L_x_149:
        /* <DEDUP_REMOVED lines=9> */
.L_x_151:
        /* <DEDUP_REMOVED lines=9> */
.L_x_153:
[----:B------:R-:W-:-:S04]  /*28a0*/  UIADD3 UR6, UPT, UPT, UR6, 0x1, URZ ;  /* 0x0000000106067890 */ /* 0x000fc8000fffe0ff */
[----:B------:R-:W-:-:S04]  /*28b0*/  UISETP.NE.AND UP0, UPT, UR6, 0xa, UPT ;  /* 0x0000000a0600788c */ /* 0x000fc8000bf05270 */
[----:B------:R-:W-:Y:S02]  /*28c0*/  USEL UR5, URZ, 0x1, UP0 ;  /* 0x00000001ff057887 */ /* 0x000fe40008000000 */
[----:B------:R-:W-:-:S04]  /*28d0*/  USEL UR6, UR6, URZ, UP0 ;  /* 0x000000ff06067287 */ /* 0x000fc80008000000 */
[----:B------:R-:W-:Y:S01]  /*28e0*/  ULEA UR6, UR6, UR4, 0x3 ;  /* 0x0000000406067291 */ /* 0x000fe2000f8e18ff */
[----:B------:R-:W-:-:S04]  /*28f0*/  LOP3.LUT R2, R2, UR5, RZ, 0x3c, !PT ;  /* 0x0000000502027c12 */ /* 0x000fc8000f8e3cff */
[----:B------:R-:W-:Y:S01]  /*2900*/  SHF.L.U32 R2, R2, 0x1f, RZ ;  /* 0x0000001f02027819 */ /* 0x000fe200000006ff */
[----:B-1--4-:R-:W-:-:S07]  /*2910*/  IMAD.U32 R0, RZ, RZ, UR6 ;  /* 0x00000006ff007e24 */ /* 0x012fce000f8e00ff */
.L_x_46:
[----:B-1----:R1:W2:Y:S02]  /*2920*/  SYNCS.PHASECHK.TRANS64.TRYWAIT P0, [R0+URZ], R2 ;  /* 0x00000002000075a7 */ /* 0x0022a400080011ff */
[----:B--2---:R-:W-:Y:S05]  /*2930*/  @!P0 NANOSLEEP.SYNCS 0x989680 ;  /* 0x009896800000895d */ /* 0x004fea0003900000 */
[----:B------:R-:W2:Y:S02]  /*2940*/  @!P0 SYNCS.PHASECHK.TRANS64 P0, [R0+URZ], R2 ;  /* 0x00000002000085a7 */ /* 0x000ea400080010ff */
[----:B--2---:R-:W-:Y:S05]  /*2950*/  @P0 EXIT ;  /* 0x000000000000094d */ /* 0x004fea0003800000 */
[----:B------:R-:W-:Y:S05]  /*2960*/  BRA `(.L_x_46) ;  /* 0xfffffffc00ec7947 */ /* 0x000fea000383ffff */
.L_x_18:
[----:B------:R-:W-:-:S04]  /*2970*/  UISETP.NE.AND UP1, UPT, UR37, URZ, UPT ;  /* 0x000000ff2500728c */ /* 0x000fc8000bf25270 */
[----:B------:R-:W-:-:S09]  /*2980*/  UISETP.NE.OR UP1, UPT, UR8, 0x1, UP1 ;  /* 0x000000010800788c */ /* 0x000fd20008f25670 */
[----:B------:R-:W-:Y:S05]  /*2990*/  BRA.U UP1, `(.L_x_47) ;  /* 0x0000000501487547 */ /* 0x000fea000b800000 */
[----:B------:R-:W-:Y:S01]  /*29a0*/  ISETP.NE.AND P2, PT, R2, RZ, PT ;  /* 0x000000ff0200720c */ /* 0x000fe20003f45270 */
[----:B------:R-:W-:Y:S01]  /*29b0*/  IMAD.MOV.U32 R12, RZ, RZ, 0x1 ;  /* 0x00000001ff0c7424 */ /* 0x000fe200078e00ff */
[----:B------:R-:W-:Y:S02]  /*29c0*/  CS2R R10, SRZ ;  /* 0x00000000000a7805 */ /* 0x000fe4000001ff00 */
[----:B------:R-:W-:Y:S01]  /*29d0*/  CS2R R8, SRZ ;  /* 0x0000000000087805 */ /* 0x000fe2000001ff00 */
[----:B------:R-:W-:Y:S01]  /*29e0*/  UMOV UR4, 0x400 ;  /* 0x0000040000047882 */ /* 0x000fe20000000000 */
[----:B------:R-:W-:Y:S01]  /*29f0*/  UMOV UR6, URZ ;  /* 0x000000ff00067c82 */ /* 0x000fe20008000000 */
[----:B------:R-:W-:-:S12]  /*2a00*/  ULEA UR37, UR37, UR4, 0x18 ;  /* 0x0000000425257291 */ /* 0x000fd8000f8ec0ff */
.L_x_51:
[----:B------:R-:W-:Y:S02]  /*2a10*/  LEA R0, R8, UR37, 0x3 ;  /* 0x0000002508007c11 */ /* 0x000fe4000f8e18ff */
[----:B------:R-:W-:-:S03]  /*2a20*/  SHF.L.U32 R4, R9, 0x1f, RZ ;  /* 0x0000001f09047819 */ /* 0x000fc600000006ff */
[----:B------:R-:W-:Y:S01]  /*2a30*/  VIADD R5, R0, 0x160 ;  /* 0x0000016000057836 */ /* 0x000fe20000000000 */
[----:B------:R-:W1:Y:S02]  /*2a40*/  SYNCS.PHASECHK.TRANS64.TRYWAIT P0, [R0+URZ+0x150], R4 ;  /* 0x00015004000075a7 */ /* 0x000e6400080011ff */
[----:B-1----:R-:W-:Y:S05]  /*2a50*/  @!P0 BRA `(.L_x_48) ;  /* 0x0000006c00708947 */ /* 0x002fea0003800000 */
.L_x_154:
[----:B------:R-:W-:Y:S01]  /*2a60*/  ULEA UR5, UR6, UR37, 0x3 ;  /* 0x0000002506057291 */ /* 0x000fe2000f8e18ff */
[----:B-1----:R-:W-:Y:S01]  /*2a70*/  PRMT R0, RZ, 0x654, R5 ;  /* 0x00000654ff007816 */ /* 0x002fe20000000005 */
[----:B------:R-:W-:Y:S01]  /*2a80*/  @!P2 IMAD.MOV.U32 R4, RZ, RZ, 0x10 ;  /* 0x00000010ff04a424 */ /* 0x000fe200078e00ff */
[----:B------:R-:W-:Y:S01]  /*2a90*/  SHF.L.U32 R5, R12, 0x1f, RZ ;  /* 0x0000001f0c057819 */ /* 0x000fe200000006ff */
[----:B------:R-:W-:Y:S01]  /*2aa0*/  UIADD3 UR4, UPT, UPT, UR5, 0xf0, URZ ;  /* 0x000000f005047890 */ /* 0x000fe2000fffe0ff */
[----:B------:R1:W-:Y:S05]  /*2ab0*/  SYNCS.ARRIVE.TRANS64.RED.A1T0 RZ, [R0+URZ], RZ ;  /* 0x000000ff00ff79a7 */ /* 0x0003ea00081004ff */
[----:B------:R-:W-:Y:S01]  /*2ac0*/  IMAD.U32 R6, RZ, RZ, UR4 ;  /* 0x00000004ff067e24 */ /* 0x000fe2000f8e00ff */
[----:B------:R-:W2:Y:S04]  /*2ad0*/  SYNCS.PHASECHK.TRANS64.TRYWAIT P0, [UR5+0x100], R5 ;  /* 0x00010005ff0075a7 */ /* 0x000ea80008001105 */
[----:B------:R-:W-:Y:S01]  /*2ae0*/  PRMT R6, R2, 0x654, R6 ;  /* 0x0000065402067816 */ /* 0x000fe20000000006 */
[----:B-12---:R-:W-:Y:S06]  /*2af0*/  @!P0 BRA `(.L_x_49) ;  /* 0x0000006c005c8947 */ /* 0x006fec0003800000 */
.L_x_156:
[----:B------:R-:W-:Y:S01]  /*2b00*/  ULEA UR4, UR6, UR37, 0x4 ;  /* 0x0000002506047291 */ /* 0x000fe2000f8e20ff */
[----:B------:R-:W-:Y:S01]  /*2b10*/  SEL R3, R6, R3, !P2 ;  /* 0x0000000306037207 */ /* 0x000fe20005000000 */
[----:B------:R-:W-:Y:S01]  /*2b20*/  UIADD3 UR5, UPT, UPT, UR5, 0xf0, URZ ;  /* 0x000000f005057890 */ /* 0x000fe2000fffe0ff */
[----:B-1----:R-:W-:Y:S01]  /*2b30*/  LEA R0, R11, UR37, 0x3 ;  /* 0x000000250b007c11 */ /* 0x002fe2000f8e18ff */
[----:B------:R-:W-:Y:S01]  /*2b40*/  UIADD3 UR4, UPT, UPT, UR4, 0x180, URZ ;  /* 0x0000018004047890 */ /* 0x000fe2000fffe0ff */
[----:B------:R1:W-:Y:S01]  /*2b50*/  @!P2 SYNCS.ARRIVE.TRANS64.RED RZ, [R3+URZ], R4 ;  /* 0x0000000403ffa9a7 */ /* 0x0003e200080004ff */
[----:B------:R-:W-:Y:S01]  /*2b60*/  UIADD3 UR6, UPT, UPT, UR6, 0x1, URZ ;  /* 0x0000000106067890 */ /* 0x000fe2000fffe0ff */
[----:B------:R-:W-:-:S03]  /*2b70*/  VIADD R8, R8, 0x1 ;  /* 0x0000000108087836 */ /* 0x000fc60000000000 */
[----:B------:R-:W-:Y:S02]  /*2b80*/  UISETP.NE.AND UP0, UPT, UR6, 0x2, UPT ;  /* 0x000000020600788c */ /* 0x000fe4000bf05270 */
[----:B------:R-:W-:Y:S01]  /*2b90*/  ISETP.NE.AND P0, PT, R8, 0x2, PT ;  /* 0x000000020800780c */ /* 0x000fe20003f05270 */
[----:B------:R-:W-:Y:S06]  /*2ba0*/  UGETNEXTWORKID.BROADCAST [UR4], [UR5] ;  /* 0x00000000040073ca */ /* 0x000fec0008000100 */
[----:B------:R-:W-:Y:S02]  /*2bb0*/  USEL UR4, URZ, 0x1, UP0 ;  /* 0x00000001ff047887 */ /* 0x000fe40008000000 */
[----:B------:R-:W-:-:S04]  /*2bc0*/  USEL UR6, UR6, URZ, UP0 ;  /* 0x000000ff06067287 */ /* 0x000fc80008000000 */
[----:B------:R-:W-:Y:S02]  /*2bd0*/  LOP3.LUT R12, R12, UR4, RZ, 0x3c, !PT ;  /* 0x000000040c0c7c12 */ /* 0x000fe4000f8e3cff */
[----:B-1----:R-:W-:-:S04]  /*2be0*/  SHF.L.U32 R4, R10, 0x1f, RZ ;  /* 0x0000001f0a047819 */ /* 0x002fc800000006ff */
[----:B------:R-:W1:Y:S02]  /*2bf0*/  SYNCS.PHASECHK.TRANS64.TRYWAIT P1, [R0+URZ+0xf0], R4 ;  /* 0x0000f004000075a7 */ /* 0x000e6400080211ff */
[----:B-1----:R-:W-:Y:S05]  /*2c00*/  @!P1 BRA `(.L_x_50) ;  /* 0x0000006c00309947 */ /* 0x002fea0003800000 */
.L_x_157:
[C---:B-1----:R-:W-:Y:S01]  /*2c10*/  LEA R4, R11.reuse, UR37, 0x4 ;  /* 0x000000250b047c11 */ /* 0x042fe2000f8e20ff */
[----:B------:R-:W-:Y:S01]  /*2c20*/  VIADD R0, R0, 0x100 ;  /* 0x0000010000007836 */ /* 0x000fe20000000000 */
[----:B------:R-:W-:Y:S01]  /*2c30*/  SEL R8, R8, RZ, P0 ;  /* 0x000000ff08087207 */ /* 0x000fe20000000000 */
[----:B------:R-:W-:-:S03]  /*2c40*/  VIADD R11, R11, 0x1 ;  /* 0x000000010b0b7836 */ /* 0x000fc60000000000 */
[----:B------:R-:W1:Y:S01]  /*2c50*/  LDS.128 R4, [R4+0x180] ;  /* 0x0001800004047984 */ /* 0x000e620000000c00 */
[----:B------:R-:W-:Y:S02]  /*2c60*/  PRMT R0, RZ, 0x654, R0 ;  /* 0x00000654ff007816 */ /* 0x000fe40000000000 */
[C---:B------:R-:W-:Y:S01]  /*2c70*/  ISETP.NE.AND P1, PT, R11.reuse, 0x2, PT ;  /* 0x000000020b00780c */ /* 0x040fe20003f25270 */
[----:B------:R-:W-:Y:S01]  /*2c80*/  @!PT LDS RZ, [RZ] ;  /* 0x00000000fffff984 */ /* 0x000fe20000000800 */
[----:B------:R-:W-:Y:S01]  /*2c90*/  @!PT LDS RZ, [RZ] ;  /* 0x00000000fffff984 */ /* 0x000fe20000000800 */
[----:B------:R-:W-:Y:S01]  /*2ca0*/  @!PT LDS RZ, [RZ] ;  /* 0x00000000fffff984 */ /* 0x000fe20000000800 */
[----:B------:R-:W-:Y:S01]  /*2cb0*/  @!PT LDS RZ, [RZ] ;  /* 0x00000000fffff984 */ /* 0x000fe20000000800 */
[----:B------:R2:W-:Y:S06]  /*2cc0*/  MEMBAR.ALL.CTA ;  /* 0x0000000000007992 */ /* 0x0005ec0000008000 */
[----:B--2---:R-:W2:Y:S01]  /*2cd0*/  FENCE.VIEW.ASYNC.S ;  /* 0x00000000000073c6 */ /* 0x004ea20000000000 */
[----:B------:R-:W-:Y:S01]  /*2ce0*/  SEL R11, R11, RZ, P1 ;  /* 0x000000ff0b0b7207 */ /* 0x000fe20000800000 */
[----:B--2---:R2:W-:Y:S01]  /*2cf0*/  SYNCS.ARRIVE.TRANS64.RED.A1T0 RZ, [R0+URZ], RZ ;  /* 0x000000ff00ff79a7 */ /* 0x0045e200081004ff */
[----:B-1----:R-:W-:-:S02]  /*2d00*/  LOP3.LUT P3, RZ, R6, 0x1, RZ, 0xc0, !PT ;  /* 0x0000000106ff7812 */ /* 0x002fc4000786c0ff */
[----:B------:R-:W-:-:S04]  /*2d10*/  SEL R4, RZ, 0x1, P1 ;  /* 0x00000001ff047807 */ /* 0x000fc80000800000 */
[----:B------:R-:W-:Y:S02]  /*2d20*/  LOP3.LUT R10, R10, R4, RZ, 0x3c, !PT ;  /* 0x000000040a0a7212 */ /* 0x000fe400078e3cff */
[----:B--2---:R-:W-:-:S04]  /*2d30*/  SEL R0, RZ, 0x1, P0 ;  /* 0x00000001ff007807 */ /* 0x004fc80000000000 */
[----:B------:R-:W-:Y:S01]  /*2d40*/  LOP3.LUT R9, R9, R0, RZ, 0x3c, !PT ;  /* 0x0000000009097212 */ /* 0x000fe200078e3cff */
[----:B------:R-:W-:Y:S06]  /*2d50*/  @P3 BRA `(.L_x_51) ;  /* 0xfffffffc002c3947 */ /* 0x000fec000383ffff */
[----:B------:R-:W-:Y:S01]  /*2d60*/  ULEA UR5, UR6, UR37, 0x3 ;  /* 0x0000002506057291 */ /* 0x000fe2000f8e18ff */
[----:B------:R-:W-:-:S08]  /*2d70*/  SHF.L.U32 R2, R12, 0x1f, RZ ;  /* 0x0000001f0c027819 */ /* 0x000fd000000006ff */
[----:B------:R-:W1:Y:S02]  /*2d80*/  SYNCS.PHASECHK.TRANS64 P0, [UR5+0x100], R2 ;  /* 0x00010002ff0075a7 */ /* 0x000e640008001005 */
[----:B-1----:R-:W-:Y:S05]  /*2d90*/  @P0 BRA `(.L_x_52) ;  /* 0x0000000000080947 */ /* 0x002fea0003800000 */
[----:B------:R-:W1:Y:S02]  /*2da0*/  SYNCS.PHASECHK.TRANS64.TRYWAIT P0, [UR5+0x100], R2 ;  /* 0x00010002ff0075a7 */ /* 0x000e640008001105 */
[----:B-1----:R-:W-:Y:S05]  /*2db0*/  @!P0 BRA `(.L_x_53) ;  /* 0x0000006800d88947 */ /* 0x002fea0003800000 */
.L_x_52:
[----:B------:R-:W-:-:S04]  /*2dc0*/  UIADD3 UR4, UPT, UPT, UR6, 0x1, URZ ;  /* 0x0000000106047890 */ /* 0x000fc8000fffe0ff */
[----:B------:R-:W-:-:S04]  /*2dd0*/  UISETP.NE.AND UP0, UPT, UR4, 0x2, UPT ;  /* 0x000000020400788c */ /* 0x000fc8000bf05270 */
[----:B------:R-:W-:Y:S02]  /*2de0*/  USEL UR7, URZ, 0x1, UP0 ;  /* 0x00000001ff077887 */ /* 0x000fe40008000000 */
[----:B------:R-:W-:-:S04]  /*2df0*/  USEL UR4, UR4, URZ, UP0 ;  /* 0x000000ff04047287 */ /* 0x000fc80008000000 */
[----:B------:R-:W-:Y:S01]  /*2e00*/  ULEA UR4, UR4, UR37, 0x3 ;  /* 0x0000002504047291 */ /* 0x000fe2000f8e18ff */
[----:B-1----:R-:W-:-:S04]  /*2e10*/  LOP3.LUT R2, R12, UR7, RZ, 0x3c, !PT ;  /* 0x000000070c027c12 */ /* 0x002fc8000f8e3cff */
[----:B------:R-:W-:-:S04]  /*2e20*/  SHF.L.U32 R0, R2, 0x1f, RZ ;  /* 0x0000001f02007819 */ /* 0x000fc800000006ff */
[----:B------:R-:W1:Y:S02]  /*2e30*/  SYNCS.PHASECHK.TRANS64 P0, [UR4+0x100], R0 ;  /* 0x00010000ff0075a7 */ /* 0x000e640008001004 */
[----:B-1----:R-:W-:Y:S05]  /*2e40*/  @P0 EXIT ;  /* 0x000000000000094d */ /* 0x002fea0003800000 */
[----:B------:R-:W-:Y:S02]  /*2e50*/  SHF.L.U32 R2, R2, 0x1f, RZ ;  /* 0x0000001f02027819 */ /* 0x000fe400000006ff */
[----:B------:R-:W-:-:S07]  /*2e60*/  MOV R0, UR4 ;  /* 0x0000000400007c02 */ /* 0x000fce0008000f00 */
.L_x_54:
[----:B-1----:R1:W2:Y:S02]  /*2e70*/  SYNCS.PHASECHK.TRANS64.TRYWAIT P0, [R0+URZ+0x100], R2 ;  /* 0x00010002000075a7 */ /* 0x0022a400080011ff */
[----:B--2---:R-:W-:Y:S05]  /*2e80*/  @!P0 NANOSLEEP.SYNCS 0x989680 ;  /* 0x009896800000895d */ /* 0x004fea0003900000 */
[----:B------:R-:W2:Y:S02]  /*2e90*/  @!P0 SYNCS.PHASECHK.TRANS64 P0, [R0+URZ+0x100], R2 ;  /* 0x00010002000085a7 */ /* 0x000ea400080010ff */
[----:B--2---:R-:W-:Y:S05]  /*2ea0*/  @P0 EXIT ;  /* 0x000000000000094d */ /* 0x004fea0003800000 */
[----:B------:R-:W-:Y:S05]  /*2eb0*/  BRA `(.L_x_54) ;  /* 0xfffffffc00ec7947 */ /* 0x000fea000383ffff */
.L_x_47:
[----:B------:R-:W-:-:S09]  /*2ec0*/  UISETP.NE.AND UP1, UPT, UR8, URZ, UPT ;  /* 0x000000ff0800728c */ /* 0x000fd2000bf25270 */
[----:B------:R-:W-:Y:S05]  /*2ed0*/  BRA.U UP1, `(.L_x_55) ;  /* 0x0000000d01947547 */ /* 0x000fea000b800000 */
[----:B------:R-:W-:Y:S01]  /*2ee0*/  UMOV UR4, 0x40 ;  /* 0x0000004000047882 */ /* 0x000fe20000000000 */
[----:B------:R-:W-:Y:S01]  /*2ef0*/  NOP ;  /* 0x0000000000007918 */ /* 0x000fe20000000000 */
[----:B------:R-:W-:Y:S01]  /*2f00*/  ULEA UR4, UR37, UR4, 0x18 ;  /* 0x0000000425047291 */ /* 0x000fe2000f8ec0ff */
[----:B------:R-:W-:Y:S02]  /*2f10*/  UMOV UR5, 0x400 ;  /* 0x0000040000057882 */ /* 0x000fe40000000000 */
[----:B------:R-:W-:-:S06]  /*2f20*/  ULEA UR37, UR37, UR5, 0x18 ;  /* 0x0000000525257291 */ /* 0x000fcc000f8ec0ff */
[----:B------:R-:W1:Y:S02]  /*2f30*/  LDS.U8 R0, [UR4+0x1c] ;  /* 0x00001c04ff007984 */ /* 0x000e640008000000 */
[----:B-1----:R-:W-:-:S13]  /*2f40*/  ISETP.NE.AND P0, PT, R0, RZ, PT ;  /* 0x000000ff0000720c */ /* 0x002fda0003f05270 */
[----:B------:R-:W-:Y:S05]  /*2f50*/  @P0 BRA `(.L_x_56) ;  /* 0x0000000000580947 */ /* 0x000fea0003800000 */
[----:B------:R-:W-:-:S13]  /*2f60*/  ELECT P0, URZ, PT ;  /* 0x0000000000ff782f */ /* 0x000fda0003800000 */
[----:B------:R-:W-:Y:S05]  /*2f70*/  @!P0 BRA `(.L_x_57) ;  /* 0x0000000000608947 */ /* 0x000fea0003800000 */
[----:B------:R-:W-:Y:S01]  /*2f80*/  UMOV UR5, 0x10 ;  /* 0x0000001000057882 */ /* 0x000fe20000000000 */
[----:B------:R-:W-:Y:S01]  /*2f90*/  HFMA2 R0, -RZ, RZ, 0, 5.9604644775390625e-08 ;  /* 0x00000001ff007431 */ /* 0x000fe200000001ff */
[----:B------:R-:W-:-:S03]  /*2fa0*/  MOV R2, 0xffff ;  /* 0x0000ffff00027802 */ /* 0x000fc60000000f00 */
[----:B------:R-:W-:Y:S04]  /*2fb0*/  DEPBAR.LE SB1, 0x36 ;  /* 0x00009d800000791a */ /* 0x000fe80000000000 */
[----:B------:R-:W1:Y:S02]  /*2fc0*/  UTCATOMSWS.FIND_AND_SET.ALIGN UP0, UR5, UR5 ;  /* 0x00000005000575e3 */ /* 0x000e640008000800 */
[----:B-1----:R-:W-:Y:S01]  /*2fd0*/  MOV R3, UR5 ;  /* 0x0000000500037c02 */ /* 0x002fe20008000f00 */
[----:B------:R-:W-:Y:S06]  /*2fe0*/  BRA.U UP0, `(.L_x_58) ;  /* 0x0000000100187547 */ /* 0x000fec000b800000 */
.L_x_59:
[----:B------:R-:W-:Y:S05]  /*2ff0*/  NANOSLEEP 0x64 ;  /* 0x000000640000795d */ /* 0x000fea0003800000 */
[----:B------:R-:W-:-:S05]  /*3000*/  UMOV UR5, 0x10 ;  /* 0x0000001000057882 */ /* 0x000fca0000000000 */
[----:B------:R-:W-:Y:S04]  /*3010*/  DEPBAR.LE SB1, 0x36 ;  /* 0x00009d800000791a */ /* 0x000fe80000000000 */
[----:B------:R-:W1:Y:S02]  /*3020*/  UTCATOMSWS.FIND_AND_SET.ALIGN UP0, UR5, UR5 ;  /* 0x00000005000575e3 */ /* 0x000e640008000800 */
[----:B-1----:R-:W-:Y:S01]  /*3030*/  MOV R3, UR5 ;  /* 0x0000000500037c02 */ /* 0x002fe20008000f00 */
[----:B------:R-:W-:Y:S05]  /*3040*/  BRA.U !UP0, `(.L_x_59) ;  /* 0xfffffffd08e87547 */ /* 0x000fea000b83ffff */
.L_x_58:
[-C--:B------:R-:W-:Y:S02]  /*3050*/  SHF.L.U32 R2, R2, R3.reuse, RZ ;  /* 0x0000000302027219 */ /* 0x080fe400000006ff */
[----:B------:R-:W-:Y:S01]  /*3060*/  SHF.L.U32 R0, R0, R3, RZ ;  /* 0x0000000300007219 */ /* 0x000fe200000006ff */
[----:B------:R-:W-:Y:S02]  /*3070*/  IMAD.SHL.U32 R3, R3, 0x20, RZ ;  /* 0x0000002003037824 */ /* 0x000fe400078e00ff */
[----:B------:R1:W-:Y:S04]  /*3080*/  ATOMS.OR RZ, [UR4+0x14], R2 ;  /* 0x00001402ffff798c */ /* 0x0003e8000b000004 */
[----:B------:R1:W-:Y:S04]  /*3090*/  ATOMS.OR RZ, [UR4+0x18], R0 ;  /* 0x00001800ffff798c */ /* 0x0003e8000b000004 */
[----:B------:R1:W-:Y:S01]  /*30a0*/  STS [UR37+0x1a0], R3 ;  /* 0x0001a003ff007988 */ /* 0x0003e20008000825 */
[----:B------:R-:W-:Y:S05]  /*30b0*/  BRA `(.L_x_57) ;  /* 0x0000000000107947 */ /* 0x000fea0003800000 */
.L_x_56:
[----:B------:R-:W-:Y:S02]  /*30c0*/  MOV R0, 0xffffffff ;  /* 0xffffffff00007802 */ /* 0x000fe40000000f00 */
[----:B------:R-:W-:-:S03]  /*30d0*/  MOV R2, 0x3100 ;  /* 0x0000310000027802 */ /* 0x000fc60000000f00 */
[----:B------:R1:W-:Y:S04]  /*30e0*/  STS [UR37+0x1a0], R0 ;  /* 0x0001a000ff007988 */ /* 0x0003e80008000825 */
[----:B-1-3-5:R-:W-:Y:S05]  /*30f0*/  CALL.REL.NOINC `($__internal_1_$__cuda_sm10x_tcgen05_guardrail_trap_phase_invalid_during_alloc) ;  /* 0x00000070001c7944 */ /* 0x02afea0003c00000 */
.L_x_57:
[----:B------:R-:W-:Y:S05]  /*3100*/  WARPSYNC.ALL ;  /* 0x0000000000007948 */ /* 0x000fea0003800000 */
[----:B------:R-:W2:Y:S01]  /*3110*/  S2UR UR6, SR_CgaCtaId ;  /* 0x00000000000679c3 */ /* 0x000ea20000008800 */
[----:B------:R-:W-:Y:S01]  /*3120*/  UMOV UR4, 0x400 ;  /* 0x0000040000047882 */ /* 0x000fe20000000000 */
[----:B------:R-:W-:-:S06]  /*3130*/  NOP ;  /* 0x0000000000007918 */ /* 0x000fcc0000000000 */
[----:B------:R-:W-:Y:S06]  /*3140*/  BAR.ARV 0x6, 0xa0 ;  /* 0x0182800000007b1d */ /* 0x000fec0000002000 */
[----:B------:R-:W4:Y:S01]  /*3150*/  LDCU UR7, c[0x0][0x38c] ;  /* 0x00007180ff0777ac */ /* 0x000f220008000800 */
[----:B------:R-:W-:Y:S01]  /*3160*/  IMAD.MOV.U32 R11, RZ, RZ, 0x1 ;  /* 0x00000001ff0b7424 */ /* 0x000fe200078e00ff */
[----:B------:R-:W-:Y:S01]  /*3170*/  CS2R R8, SRZ ;  /* 0x0000000000087805 */ /* 0x000fe2000001ff00 */
[----:B------:R-:W-:Y:S01]  /*3180*/  IMAD.MOV.U32 R10, RZ, RZ, RZ ;  /* 0x000000ffff0a7224 */ /* 0x000fe200078e00ff */
[----:B------:R-:W-:Y:S01]  /*3190*/  UMOV UR18, URZ ;  /* 0x000000ff00127c82 */ /* 0x000fe20008000000 */
[----:B------:R-:W-:Y:S01]  /*31a0*/  UMOV UR17, URZ ;  /* 0x000000ff00117c82 */ /* 0x000fe20008000000 */
[----:B------:R-:W-:Y:S01]  /*31b0*/  UMOV UR22, 0x0 ;  /* 0x0000000000167882 */ /* 0x000fe20000000000 */
[----:B------:R-:W-:Y:S01]  /*31c0*/  UMOV UR23, 0x4400410 ;  /* 0x0440041000177882 */ /* 0x000fe20000000000 */
[----:B------:R-:W-:Y:S01]  /*31d0*/  UMOV UR20, 0x0 ;  /* 0x0000000000147882 */ /* 0x000fe20000000000 */
[----:B------:R-:W-:Y:S01]  /*31e0*/  UMOV UR21, 0x4400410 ;  /* 0x0440041000157882 */ /* 0x000fe20000000000 */
[----:B--2---:R-:W-:Y:S01]  /*31f0*/  ULEA UR6, UR6, UR4, 0x18 ;  /* 0x0000000406067291 */ /* 0x004fe2000f8ec0ff */
[----:B------:R-:W2:Y:S03]  /*3200*/  LDCU UR4, c[0x0][0x38c] ;  /* 0x00007180ff0477ac */ /* 0x000ea60008000800 */
[----:B------:R-:W-:-:S02]  /*3210*/  UIADD3 UR11, UPT, UPT, UR6, 0x6400, URZ ;  /* 0x00006400060b7890 */ /* 0x000fc4000fffe0ff */
[----:B----4-:R-:W-:-:S03]  /*3220*/  UIADD3 UR7, UPT, UPT, UR7, 0x3f, URZ ;  /* 0x0000003f07077890 */ /* 0x010fc6000fffe0ff */
[----:B-1----:R-:W1:Y:S01]  /*3230*/  LDS R0, [UR6+0x1a0] ;  /* 0x0001a006ff007984 */ /* 0x002e620008000800 */
[----:B------:R-:W-:Y:S02]  /*3240*/  UIADD3 UR12, UPT, UPT, UR6, 0x10400, URZ ;  /* 0x00010400060c7890 */ /* 0x000fe4000fffe0ff */
[----:B------:R-:W-:Y:S02]  /*3250*/  USHF.R.S32.HI UR5, URZ, 0x1f, UR7 ;  /* 0x0000001fff057899 */ /* 0x000fe40008011407 */
[----:B------:R-:W-:Y:S02]  /*3260*/  USHF.R.U32.HI UR11, URZ, 0x4, UR11 ;  /* 0x00000004ff0b7899 */ /* 0x000fe4000801160b */
[----:B------:R-:W-:Y:S02]  /*3270*/  ULEA.HI UR5, UR5, UR7, URZ, 0x6 ;  /* 0x0000000705057291 */ /* 0x000fe4000f8f30ff */
[----:B------:R-:W-:Y:S02]  /*3280*/  USHF.R.U32.HI UR12, URZ, 0x4, UR12 ;  /* 0x00000004ff0c7899 */ /* 0x000fe4000801160c */
[----:B------:R-:W-:-:S02]  /*3290*/  USHF.R.S32.HI UR5, URZ, 0x6, UR5 ;  /* 0x00000006ff057899 */ /* 0x000fc40008011405 */
[----:B------:R-:W-:Y:S02]  /*32a0*/  ULOP3.LUT UR11, UR11, 0x3fff, URZ, 0xc0, !UPT ;  /* 0x00003fff0b0b7892 */ /* 0x000fe4000f8ec0ff */
[----:B------:R-:W-:Y:S02]  /*32b0*/  UISETP.LT.AND UP0, UPT, UR5, 0x1, UPT ;  /* 0x000000010500788c */ /* 0x000fe4000bf01270 */
[----:B------:R-:W-:Y:S02]  /*32c0*/  ULOP3.LUT UR12, UR12, 0x3fff, URZ, 0xc0, !UPT ;  /* 0x00003fff0c0c7892 */ /* 0x000fe4000f8ec0ff */
[----:B------:R-:W-:Y:S02]  /*32d0*/  USEL UR10, UR5, 0x1, !UP0 ;  /* 0x00000001050a7887 */ /* 0x000fe4000c000000 */
[----:B------:R-:W-:Y:S02]  /*32e0*/  ULOP3.LUT UR11, UR11, 0x10000, URZ, 0xfc, !UPT ;  /* 0x000100000b0b7892 */ /* 0x000fe4000f8efcff */
[----:B------:R-:W-:-:S02]  /*32f0*/  ULOP3.LUT UR12, UR12, 0x10000, URZ, 0xfc, !UPT ;  /* 0x000100000c0c7892 */ /* 0x000fc4000f8efcff */
[----:B------:R-:W-:Y:S02]  /*3300*/  UIADD3 UR10, UPT, UPT, -UR10, URZ, URZ ;  /* 0x000000ff0a0a7290 */ /* 0x000fe4000fffe1ff */
[----:B--2---:R-:W-:Y:S01]  /*3310*/  UISETP.GE.AND UP3, UPT, UR4, 0x1, UPT ;  /* 0x000000010400788c */ /* 0x004fe2000bf66270 */
[----:B-1----:R-:W-:-:S15]  /*3320*/  R2UR UR19, R0 ;  /* 0x00000000001372ca */ /* 0x002fde00000e0000 */
.L_x_66:
[----:B------:R-:W-:Y:S02]  /*3330*/  LEA R0, R10, UR6, 0x3 ;  /* 0x000000060a007c11 */ /* 0x000fe4000f8e18ff */
[----:B------:R-:W-:Y:S02]  /*3340*/  SHF.L.U32 R2, R9, 0x1f, RZ ;  /* 0x0000001f09027819 */ /* 0x000fe400000006ff */
[----:B------:R-:W-:Y:S01]  /*3350*/  PLOP3.LUT P0, PT, PT, PT, UP3, 0x80, 0x8 ;  /* 0x000000000008781c */ /* 0x000fe20003f0f038 */
[----:B------:R-:W-:Y:S01]  /*3360*/  VIADD R3, R0, 0x100 ;  /* 0x0000010000037836 */ /* 0x000fe20000000000 */
[----:B-1----:R-:W1:Y:S02]  /*3370*/  SYNCS.PHASECHK.TRANS64.TRYWAIT P1, [R0+URZ+0xf0], R2 ;  /* 0x0000f002000075a7 */ /* 0x002e6400080211ff */
[----:B-1--4-:R-:W-:Y:S09]  /*3380*/  @!P1 BRA `(.L_x_60) ;  /* 0x00000064007c9947 */ /* 0x012ff20003800000 */
.L_x_159:
[----:B------:R-:W-:Y:S01]  /*3390*/  LEA R4, R10, UR6, 0x4 ;  /* 0x000000060a047c11 */ /* 0x000fe2000f8e20ff */
[----:B------:R-:W-:Y:S01]  /*33a0*/  @UP3 ULEA UR4, UR17, UR6, 0x3 ;  /* 0x0000000611043291 */ /* 0x000fe2000f8e18ff */
[----:B------:R-:W-:Y:S01]  /*33b0*/  PLOP3.LUT P2, PT, PT, PT, PT, 0x80, 0x8 ;  /* 0x000000000008781c */ /* 0x000fe20003f4f070 */
[----:B------:R-:W-:Y:S01]  /*33c0*/  ULEA UR8, UR18, UR6, 0x3 ;  /* 0x0000000612087291 */ /* 0x000fe2000f8e18ff */
[----:B------:R-:W-:Y:S02]  /*33d0*/  PRMT R3, RZ, 0x654, R3 ;  /* 0x00000654ff037816 */ /* 0x000fe40000000003 */
[----:B------:R-:W2:Y:S01]  /*33e0*/  LDS.128 R4, [R4+0x180] ;  /* 0x0001800004047984 */ /* 0x000ea20000000c00 */
[----:B-1----:R-:W-:Y:S02]  /*33f0*/  @P0 SHF.L.U32 R2, R8, 0x1f, RZ ;  /* 0x0000001f08020819 */ /* 0x002fe400000006ff */
[----:B------:R-:W-:Y:S01]  /*3400*/  SHF.L.U32 R0, R11, 0x1f, RZ ;  /* 0x0000001f0b007819 */ /* 0x000fe200000006ff */
[----:B------:R-:W-:Y:S01]  /*3410*/  @!PT LDS RZ, [RZ] ;  /* 0x00000000fffff984 */ /* 0x000fe20000000800 */
[----:B------:R-:W-:Y:S01]  /*3420*/  @!PT LDS RZ, [RZ] ;  /* 0x00000000fffff984 */ /* 0x000fe20000000800 */
[----:B------:R-:W-:Y:S01]  /*3430*/  @!PT LDS RZ, [RZ] ;  /* 0x00000000fffff984 */ /* 0x000fe20000000800 */
[----:B------:R-:W-:Y:S01]  /*3440*/  @!PT LDS RZ, [RZ] ;  /* 0x00000000fffff984 */ /* 0x000fe20000000800 */
[----:B------:R1:W-:Y:S06]  /*3450*/  MEMBAR.ALL.CTA ;  /* 0x0000000000007992 */ /* 0x0003ec0000008000 */
[----:B-1----:R-:W1:Y:S02]  /*3460*/  FENCE.VIEW.ASYNC.S ;  /* 0x00000000000073c6 */ /* 0x002e640000000000 */
[----:B-1----:R1:W-:Y:S01]  /*3470*/  SYNCS.ARRIVE.TRANS64.RED.A1T0 RZ, [R3+URZ], RZ ;  /* 0x000000ff03ff79a7 */ /* 0x0023e200081004ff */
[----:B------:R1:W4:Y:S01]  /*3480*/  @P0 SYNCS.PHASECHK.TRANS64.TRYWAIT P2, [UR4], R2 ;  /* 0x00000002ff0005a7 */ /* 0x0003220008041104 */
[----:B------:R-:W-:Y:S01]  /*3490*/  ULEA.HI UR4, UR18, UR18, URZ, 0x1 ;  /* 0x0000001212047291 */ /* 0x000fe2000f8f08ff */
[----:B--2---:R-:W-:-:S03]  /*34a0*/  LOP3.LUT P1, RZ, R6, 0x1, RZ, 0xc0, !PT ;  /* 0x0000000106ff7812 */ /* 0x004fc6000782c0ff */
[----:B------:R-:W-:Y:S02]  /*34b0*/  USHF.L.U32 UR9, UR4, 0x7, URZ ;  /* 0x0000000704097899 */ /* 0x000fe400080006ff */
[----:B------:R-:W-:Y:S02]  /*34c0*/  ULOP3.LUT UR4, UR4, 0xffe, URZ, 0xc0, !UPT ;  /* 0x00000ffe04047892 */ /* 0x000fe4000f8ec0ff */
[----:B------:R-:W-:Y:S02]  /*34d0*/  ULOP3.LUT UR9, UR9, 0xffffff00, URZ, 0xc0, !UPT ;  /* 0xffffff0009097892 */ /* 0x000fe4000f8ec0ff */
[----:B------:R-:W-:Y:S02]  /*34e0*/  UIADD3 UR4, UPT, UPT, -UR4, UR18, URZ ;  /* 0x0000001204047290 */ /* 0x000fe4000fffe1ff */
[----:B------:R-:W-:Y:S01]  /*34f0*/  UIADD3 UR9, UPT, UPT, UR19, UR9, URZ ;  /* 0x0000000913097290 */ /* 0x000fe2000fffe0ff */
[----:B------:R-:W2:Y:S03]  /*3500*/  SYNCS.PHASECHK.TRANS64.TRYWAIT P0, [UR8+0x130], R0 ;  /* 0x00013000ff0075a7 */ /* 0x000ea60008001108 */
[----:B------:R-:W-:Y:S01]  /*3510*/  ULEA UR9, UR4, UR9, 0x14 ;  /* 0x0000000904097291 */ /* 0x000fe2000f8ea0ff */
[----:B-12-4-:R-:W-:Y:S11]  /*3520*/  @!P0 BRA `(.L_x_61) ;  /* 0x0000006400288947 */ /* 0x016ff60003800000 */
.L_x_161:
[----:B------:R-:W-:Y:S01]  /*3530*/  IADD3 R10, PT, PT, R10, 0x1, RZ ;  /* 0x000000010a0a7810 */ /* 0x000fe20007ffe0ff */
[----:B------:R-:W-:Y:S06]  /*3540*/  BRA.U !UP3, `(.L_x_62) ;  /* 0x000000010b987547 */ /* 0x000fec000b800000 */
[----:B------:R-:W-:Y:S01]  /*3550*/  UPLOP3.LUT UP4, UPT, UPT, UPT, UPT, 0x40, 0x4 ;  /* 0x000000000004789c */ /* 0x000fe20003f8e870 */
[----:B------:R-:W-:Y:S01]  /*3560*/  UMOV UR16, UR10 ;  /* 0x0000000a00107c82 */ /* 0x000fe20008000000 */
[----:B------:R-:W-:Y:S01]  /*3570*/  UMOV UR15, UR5 ;  /* 0x00000005000f7c82 */ /* 0x000fe20008000000 */
[----:B------:R-:W-:-:S08]  /*3580*/  UMOV UR14, UR17 ;  /* 0x00000011000e7c82 */ /* 0x000fd00008000000 */
.L_x_65:
[----:B------:R-:W-:Y:S02]  /*3590*/  UIADD3 UR16, UPT, UPT, UR16, 0x1, URZ ;  /* 0x0000000110107890 */ /* 0x000fe4000fffe0ff */
[----:B--2---:R-:W-:Y:S02]  /*35a0*/  ULEA UR7, UR14, UR6, 0x3 ;  /* 0x000000060e077291 */ /* 0x004fe4000f8e18ff */
[----:B------:R-:W-:Y:S01]  /*35b0*/  UISETP.NE.AND UP0, UPT, UR16, URZ, UPT ;  /* 0x000000ff1000728c */ /* 0x000fe2000bf05270 */
[----:B----4-:R-:W-:Y:S10]  /*35c0*/  @P2 BRA `(.L_x_63) ;  /* 0x00000000000c2947 */ /* 0x010ff40003800000 */
[----:B-1----:R-:W-:Y:S04]  /*35d0*/  SHF.L.U32 R2, R8, 0x1f, RZ ;  /* 0x0000001f08027819 */ /* 0x002fe800000006ff */
[----:B------:R-:W1:Y:S02]  /*35e0*/  SYNCS.PHASECHK.TRANS64.TRYWAIT P0, [UR7], R2 ;  /* 0x00000002ff0075a7 */ /* 0x000e640008001107 */
[----:B-1----:R-:W-:Y:S05]  /*35f0*/  @!P0 BRA `(.L_x_64) ;  /* 0x00000064000c8947 */ /* 0x002fea0003800000 */
.L_x_63:
[----:B------:R-:W-:Y:S01]  /*3600*/  UISETP.NE.AND UP1, UPT, UR15, 0x1, UPT ;  /* 0x000000010f00788c */ /* 0x000fe2000bf25270 */
[----:B------:R-:W-:Y:S01]  /*3610*/  PLOP3.LUT P2, PT, PT, PT, PT, 0x80, 0x8 ;  /* 0x000000000008781c */ /* 0x000fe20003f4f070 */
[----:B------:R-:W-:Y:S02]  /*3620*/  UIADD3 UR17, UPT, UPT, UR14, 0x1, URZ ;  /* 0x000000010e117890 */ /* 0x000fe4000fffe0ff */
[----:B------:R-:W-:Y:S02]  /*3630*/  ULEA UR24, UR14, UR12, 0xa ;  /* 0x0000000c0e187291 */ /* 0x000fe4000f8e50ff */
[----:B------:R-:W-:Y:S01]  /*3640*/  UISETP.NE.AND UP2, UPT, UR17, 0xa, UPT ;  /* 0x0000000a1100788c */ /* 0x000fe2000bf45270 */
[----:B------:R-:W-:Y:S01]  /*3650*/  PLOP3.LUT P0, PT, PT, PT, UP1, 0x80, 0x8 ;  /* 0x000000000008781c */ /* 0x000fe20003f0f018 */
[----:B------:R-:W-:Y:S02]  /*3660*/  ULEA UR26, UR14, UR11, 0x8 ;  /* 0x0000000b0e1a7291 */ /* 0x000fe4000f8e40ff */
[----:B------:R-:W-:Y:S02]  /*3670*/  USEL UR13, URZ, 0x1, UP2 ;  /* 0x00000001ff0d7887 */ /* 0x000fe40009000000 */
[----:B------:R-:W-:Y:S02]  /*3680*/  USEL UR17, UR17, URZ, UP2 ;  /* 0x000000ff11117287 */ /* 0x000fe40009000000 */
[----:B------:R-:W-:Y:S02]  /*3690*/  UIADD3 UR30, UPT, UPT, UR24, 0x2, URZ ;  /* 0x00000002181e7890 */ /* 0x000fe4000fffe0ff */
[----:B------:R-:W-:Y:S01]  /*36a0*/  @UP1 ULEA UR4, UR17, UR6, 0x3 ;  /* 0x0000000611041291 */ /* 0x000fe2000f8e18ff */
[----:B------:R-:W-:Y:S01]  /*36b0*/  LOP3.LUT R8, R8, UR13, RZ, 0x3c, !PT ;  /* 0x0000000d08087c12 */ /* 0x000fe2000f8e3cff */
[----:B------:R-:W-:Y:S02]  /*36c0*/  UIADD3 UR28, UPT, UPT, UR26, 0x2, URZ ;  /* 0x000000021a1c7890 */ /* 0x000fe4000fffe0ff */
[----:B------:R-:W-:Y:S01]  /*36d0*/  UIADD3 UR7, UPT, UPT, UR7, 0x50, URZ ;  /* 0x0000005007077890 */ /* 0x000fe2000fffe0ff */
[----:B-1----:R-:W-:Y:S01]  /*36e0*/  @P0 SHF.L.U32 R0, R8, 0x1f, RZ ;  /* 0x0000001f08000819 */ /* 0x002fe200000006ff */
[----:B------:R-:W-:Y:S01]  /*36f0*/  UMOV UR25, 0x80004020 ;  /* 0x8000402000197882 */ /* 0x000fe20000000000 */
[----:B------:R-:W-:Y:S01]  /*3700*/  UMOV UR27, 0x80004020 ;  /* 0x80004020001b7882 */ /* 0x000fe20000000000 */
[----:B------:R-:W-:Y:S01]  /*3710*/  UMOV UR31, 0x80004020 ;  /* 0x80004020001f7882 */ /* 0x000fe20000000000 */
[----:B------:R2:W4:Y:S01]  /*3720*/  @P0 SYNCS.PHASECHK.TRANS64.TRYWAIT P2, [UR4], R0 ;  /* 0x00000000ff0005a7 */ /* 0x0005220008041104 */
[----:B------:R-:W-:Y:S01]  /*3730*/  UIADD3 UR15, UPT, UPT, UR15, -0x1, URZ ;  /* 0xffffffff0f0f7890 */ /* 0x000fe2000fffe0ff */
[----:B------:R2:W-:Y:S01]  /*3740*/  UTCQMMA gdesc[UR26], gdesc[UR24], tmem[UR9], tmem[UR22], idesc[UR23], UP4 ;  /* 0x00ff16181a0075ea */ /* 0x0005e2000a000309 */
[----:B------:R-:W-:Y:S01]  /*3750*/  UPLOP3.LUT UP4, UPT, UPT, UPT, UPT, 0x80, 0x8 ;  /* 0x000000000008789c */ /* 0x000fe20003f8f070 */
[----:B------:R-:W-:Y:S01]  /*3760*/  UMOV UR29, 0x80004020 ;  /* 0x80004020001d7882 */ /* 0x000fe20000000000 */
[----:B------:R-:W-:Y:S01]  /*3770*/  UMOV UR14, UR17 ;  /* 0x00000011000e7c82 */ /* 0x000fe20008000000 */
[----:B------:R2:W-:Y:S01]  /*3780*/  UTCQMMA gdesc[UR28], gdesc[UR30], tmem[UR9], tmem[UR20], idesc[UR21], UPT ;  /* 0x00ff141e1c0075ea */ /* 0x0005e2000b800309 */
[----:B------:R2:W-:Y:S01]  /*3790*/  UTCBAR [UR7], URZ ;  /* 0x000000ff070073e9 */ /* 0x0005e200080000ff */
[----:B------:R-:W-:Y:S06]  /*37a0*/  BRA.U UP0, `(.L_x_65) ;  /* 0xfffffffd00787547 */ /* 0x000fec000b83ffff */
.L_x_62:
[----:B------:R-:W-:Y:S01]  /*37b0*/  UIADD3 UR18, UPT, UPT, UR18, 0x1, URZ ;  /* 0x0000000112127890 */ /* 0x000fe2000fffe0ff */
[C---:B------:R-:W-:Y:S01]  /*37c0*/  ISETP.NE.AND P0, PT, R10.reuse, 0x2, PT ;  /* 0x000000020a00780c */ /* 0x040fe20003f05270 */
[----:B------:R-:W-:Y:S02]  /*37d0*/  UIADD3 UR8, UPT, UPT, UR8, 0x110, URZ ;  /* 0x0000011008087890 */ /* 0x000fe4000fffe0ff */
[----:B------:R-:W-:Y:S01]  /*37e0*/  UISETP.NE.AND UP0, UPT, UR18, 0x4, UPT ;  /* 0x000000041200788c */ /* 0x000fe2000bf05270 */
[----:B-12---:R-:W-:Y:S02]  /*37f0*/  SEL R0, RZ, 0x1, P0 ;  /* 0x00000001ff007807 */ /* 0x006fe40000000000 */
[----:B------:R-:W-:Y:S01]  /*3800*/  SEL R10, R10, RZ, P0 ;  /* 0x000000ff0a0a7207 */ /* 0x000fe20000000000 */
[----:B------:R-:W-:Y:S01]  /*3810*/  USEL UR4, URZ, 0x1, UP0 ;  /* 0x00000001ff047887 */ /* 0x000fe20008000000 */
[----:B------:R-:W-:Y:S01]  /*3820*/  LOP3.LUT R9, R9, R0, RZ, 0x3c, !PT ;  /* 0x0000000009097212 */ /* 0x000fe200078e3cff */
[----:B------:R-:W-:Y:S01]  /*3830*/  USEL UR18, UR18, URZ, UP0 ;  /* 0x000000ff12127287 */ /* 0x000fe20008000000 */
[----:B------:R1:W-:Y:S03]  /*3840*/  UTCBAR [UR8], URZ ;  /* 0x000000ff080073e9 */ /* 0x0003e600080000ff */
[----:B------:R-:W-:Y:S01]  /*3850*/  LOP3.LUT R11, R11, UR4, RZ, 0x3c, !PT ;  /* 0x000000040b0b7c12 */ /* 0x000fe2000f8e3cff */
[----:B------:R-:W-:Y:S07]  /*3860*/  @P1 BRA `(.L_x_66) ;  /* 0xfffffff800b01947 */ /* 0x000fee000383ffff */
[----:B------:R-:W2:Y:S01]  /*3870*/  S2UR UR4, SR_CgaCtaId ;  /* 0x00000000000479c3 */ /* 0x000ea20000008800 */
[----:B------:R-:W-:Y:S01]  /*3880*/  ELECT P0, URZ, PT ;  /* 0x0000000000ff782f */ /* 0x000fe20003800000 */
[----:B------:R-:W-:Y:S01]  /*3890*/  IMAD.MOV.U32 R0, RZ, RZ, 0x1 ;  /* 0x00000001ff007424 */ /* 0x000fe200078e00ff */
[----:B------:R-:W-:Y:S01]  /*38a0*/  UIADD3 UR6, UPT, UPT, UR6, 0x130, URZ ;  /* 0x0000013006067890 */ /* 0x000fe2000fffe0ff */
[----:B------:R-:W-:Y:S01]  /*38b0*/  SHF.L.U32 R2, R11, 0x1f, RZ ;  /* 0x0000001f0b027819 */ /* 0x000fe200000006ff */
[----:B------:R-:W-:-:S03]  /*38c0*/  UMOV UR5, 0x40 ;  /* 0x0000004000057882 */ /* 0x000fc60000000000 */
[----:B------:R-:W-:Y:S01]  /*38d0*/  UVIRTCOUNT.DEALLOC.SMPOOL 0x80 ;  /* 0x000000800000784c */ /* 0x000fe20000000000 */
[----:B--2---:R-:W-:Y:S02]  /*38e0*/  ULEA UR4, UR4, UR5, 0x18 ;  /* 0x0000000504047291 */ /* 0x004fe4000f8ec0ff */
[----:B------:R-:W-:-:S07]  /*38f0*/  ULEA UR5, UR18, UR6, 0x3 ;  /* 0x0000000612057291 */ /* 0x000fce000f8e18ff */
[----:B------:R2:W-:Y:S02]  /*3900*/  @P0 STS.U8 [UR4+0x1c], R0 ;  /* 0x00001c00ff000988 */ /* 0x0005e40008000004 */
[----:B------:R-:W3:Y:S02]  /*3910*/  SYNCS.PHASECHK.TRANS64.TRYWAIT P0, [UR5], R2 ;  /* 0x00000002ff0075a7 */ /* 0x000ee40008001105 */
[----:B--23--:R-:W-:Y:S05]  /*3920*/  @!P0 BRA `(.L_x_67) ;  /* 0x0000006000588947 */ /* 0x00cfea0003800000 */
.L_x_164:
[----:B------:R-:W-:-:S04]  /*3930*/  UIADD3 UR7, UPT, UPT, UR18, 0x1, URZ ;  /* 0x0000000112077890 */ /* 0x000fc8000fffe0ff */
[----:B------:R-:W-:-:S04]  /*3940*/  UISETP.NE.AND UP0, UPT, UR7, 0x4, UPT ;  /* 0x000000040700788c */ /* 0x000fc8000bf05270 */
[----:B-1----:R-:W-:Y:S02]  /*3950*/  USEL UR8, URZ, 0x1, UP0 ;  /* 0x00000001ff087887 */ /* 0x002fe40008000000 */
[----:B------:R-:W-:-:S04]  /*3960*/  USEL UR7, UR7, URZ, UP0 ;  /* 0x000000ff07077287 */ /* 0x000fc80008000000 */
[----:B------:R-:W-:Y:S01]  /*3970*/  ULEA UR5, UR7, UR6, 0x3 ;  /* 0x0000000607057291 */ /* 0x000fe2000f8e18ff */
[----:B--2---:R-:W-:-:S04]  /*3980*/  LOP3.LUT R2, R11, UR8, RZ, 0x3c, !PT ;  /* 0x000000080b027c12 */ /* 0x004fc8000f8e3cff */
[----:B------:R-:W-:-:S04]  /*3990*/  SHF.L.U32 R3, R2, 0x1f, RZ ;  /* 0x0000001f02037819 */ /* 0x000fc800000006ff */
[----:B------:R-:W1:Y:S02]  /*39a0*/  SYNCS.PHASECHK.TRANS64.TRYWAIT P0, [UR5], R3 ;  /* 0x00000003ff0075a7 */ /* 0x000e640008001105 */
[----:B-1----:R-:W-:Y:S05]  /*39b0*/  @!P0 BRA `(.L_x_68) ;  /* 0x00000060004c8947 */ /* 0x002fea0003800000 */
.L_x_166:
        /* <DEDUP_REMOVED lines=9> */
.L_x_168:
[----:B------:R-:W-:-:S04]  /*3a50*/  UIADD3 UR7, UPT, UPT, UR7, 0x1, URZ ;  /* 0x0000000107077890 */ /* 0x000fc8000fffe0ff */
[----:B------:R-:W-:-:S04]  /*3a60*/  UISETP.NE.AND UP0, UPT, UR7, 0x4, UPT ;  /* 0x000000040700788c */ /* 0x000fc8000bf05270 */
[----:B------:R-:W-:Y:S02]  /*3a70*/  USEL UR5, URZ, 0x1, UP0 ;  /* 0x00000001ff057887 */ /* 0x000fe40008000000 */
[----:B------:R-:W-:-:S04]  /*3a80*/  USEL UR7, UR7, URZ, UP0 ;  /* 0x000000ff07077287 */ /* 0x000fc80008000000 */
[----:B------:R-:W-:Y:S01]  /*3a90*/  ULEA UR7, UR7, UR6, 0x3 ;  /* 0x0000000607077291 */ /* 0x000fe2000f8e18ff */
[----:B------:R-:W-:-:S04]  /*3aa0*/  LOP3.LUT R2, R2, UR5, RZ, 0x3c, !PT ;  /* 0x0000000502027c12 */ /* 0x000fc8000f8e3cff */
[----:B------:R-:W-:-:S04]  /*3ab0*/  SHF.L.U32 R2, R2, 0x1f, RZ ;  /* 0x0000001f02027819 */ /* 0x000fc800000006ff */
[----:B------:R-:W2:Y:S02]  /*3ac0*/  SYNCS.PHASECHK.TRANS64.TRYWAIT P0, [UR7], R2 ;  /* 0x00000002ff0075a7 */ /* 0x000ea40008001107 */
[----:B--2---:R-:W-:Y:S05]  /*3ad0*/  @!P0 BRA `(.L_x_70) ;  /* 0x0000006000348947 */ /* 0x004fea0003800000 */
.L_x_170:
[----:B------:R-:W-:Y:S01]  /*3ae0*/  NOP ;  /* 0x0000000000007918 */ /* 0x000fe20000000000 */
[----:B-1----:R-:W1:Y:S01]  /*3af0*/  LDS R0, [UR4+0x14] ;  /* 0x00001404ff007984 */ /* 0x002e620008000800 */
[----:B------:R-:W-:Y:S01]  /*3b00*/  ULOP3.LUT UR6, UR19, 0xffff, URZ, 0xc0, !UPT ;  /* 0x0000ffff13067892 */ /* 0x000fe2000f8ec0ff */
[----:B------:R-:W-:Y:S01]  /*3b10*/  UMOV UR8, 0xffff ;  /* 0x0000ffff00087882 */ /* 0x000fe20000000000 */
[----:B------:R-:W-:Y:S02]  /*3b20*/  UMOV UR5, 0x1 ;  /* 0x0000000100057882 */ /* 0x000fe40000000000 */
[----:B------:R-:W-:-:S04]  /*3b30*/  USHF.R.U32.HI UR6, URZ, 0x5, UR6 ;  /* 0x00000005ff067899 */ /* 0x000fc80008011606 */
[----:B------:R-:W-:Y:S02]  /*3b40*/  USHF.L.U32 UR8, UR8, UR6, URZ ;  /* 0x0000000608087299 */ /* 0x000fe400080006ff */
[----:B------:R-:W-:-:S04]  /*3b50*/  USHF.L.U32 UR5, UR5, UR6, URZ ;  /* 0x0000000605057299 */ /* 0x000fc800080006ff */
[----:B-1----:R-:W-:-:S04]  /*3b60*/  LOP3.LUT R0, R0, UR8, RZ, 0xc0, !PT ;  /* 0x0000000800007c12 */ /* 0x002fc8000f8ec0ff */
[----:B------:R-:W-:-:S13]  /*3b70*/  ISETP.NE.AND P0, PT, R0, UR8, PT ;  /* 0x0000000800007c0c */ /* 0x000fda000bf05270 */
[----:B------:R-:W-:Y:S05]  /*3b80*/  @P0 BRA `(.L_x_71) ;  /* 0x0000000000580947 */ /* 0x000fea0003800000 */
[----:B------:R-:W1:Y:S02]  /*3b90*/  LDS R0, [UR4+0x18] ;  /* 0x00001804ff007984 */ /* 0x000e640008000800 */
[----:B-1----:R-:W-:-:S04]  /*3ba0*/  LOP3.LUT R0, R0, UR5, RZ, 0xc0, !PT ;  /* 0x0000000500007c12 */ /* 0x002fc8000f8ec0ff */
[----:B------:R-:W-:-:S13]  /*3bb0*/  ISETP.NE.AND P0, PT, R0, UR5, PT ;  /* 0x0000000500007c0c */ /* 0x000fda000bf05270 */
[----:B------:R-:W-:Y:S05]  /*3bc0*/  @P0 BRA `(.L_x_72) ;  /* 0x00000000003c0947 */ /* 0x000fea0003800000 */
[----:B------:R-:W1:Y:S01]  /*3bd0*/  S2R R2, SR_LANEID ;  /* 0x0000000000027919 */ /* 0x000e620000000000 */
[----:B------:R-:W-:Y:S01]  /*3be0*/  ULOP3.LUT UR8, URZ, UR8, URZ, 0x33, !UPT ;  /* 0x00000008ff087292 */ /* 0x000fe2000f8e33ff */
[----:B------:R-:W-:Y:S02]  /*3bf0*/  VOTEU.ANY UR7, UPT, PT ;  /* 0x0000000000077886 */ /* 0x000fe400038e0100 */
[----:B------:R-:W-:-:S03]  /*3c00*/  UFLO.U32 UR7, UR7 ;  /* 0x00000007000772bd */ /* 0x000fc600080e0000 */
[----:B------:R-:W-:-:S04]  /*3c10*/  IMAD.U32 R0, RZ, RZ, UR8 ;  /* 0x00000008ff007e24 */ /* 0x000fc8000f8e00ff */
[----:B------:R2:W3:Y:S02]  /*3c20*/  REDUX UR6, R0 ;  /* 0x00000000000673c4 */ /* 0x0004e40000000000 */
[----:B------:R1:W-:Y:S02]  /*3c30*/  UTCATOMSWS.AND URZ, UR8 ;  /* 0x0000000800ff79e3 */ /* 0x0003e40008000000 */
[----:B-1----:R-:W-:Y:S02]  /*3c40*/  ISETP.EQ.U32.AND P0, PT, R2, UR7, PT ;  /* 0x0000000702007c0c */ /* 0x002fe4000bf02070 */
[----:B--2---:R-:W-:Y:S02]  /*3c50*/  LOP3.LUT R0, RZ, UR5, RZ, 0x33, !PT ;  /* 0x00000005ff007c12 */ /* 0x004fe4000f8e33ff */
[----:B---3--:R-:W-:Y:S02]  /*3c60*/  MOV R2, UR6 ;  /* 0x0000000600027c02 */ /* 0x008fe40008000f00 */
[----:B------:R-:W1:Y:S07]  /*3c70*/  REDUX UR5, R0 ;  /* 0x00000000000573c4 */ /* 0x000e6e0000000000 */
[----:B------:R2:W-:Y:S01]  /*3c80*/  @P0 ATOMS.AND RZ, [UR4+0x14], R2 ;  /* 0x00001402ffff098c */ /* 0x0005e2000a800004 */
[----:B-1----:R-:W-:-:S05]  /*3c90*/  IMAD.U32 R0, RZ, RZ, UR5 ;  /* 0x00000005ff007e24 */ /* 0x002fca000f8e00ff */
[----:B------:R2:W-:Y:S01]  /*3ca0*/  @P0 ATOMS.AND RZ, [UR4+0x18], R0 ;  /* 0x00001800ffff098c */ /* 0x0005e2000a800004 */
[----:B------:R-:W-:Y:S05]  /*3cb0*/  BRA `(.L_x_73) ;  /* 0x0000000000147947 */ /* 0x000fea0003800000 */
.L_x_72:
[----:B------:R-:W-:Y:S02]  /*3cc0*/  MOV R2, 0x3ce0 ;  /* 0x00003ce000027802 */ /* 0x000fe40000000f00 */
[----:B----45:R-:W-:Y:S05]  /*3cd0*/  CALL.REL.NOINC `($__internal_0_$__cuda_sm10x_tcgen05_guardrail_trap_col_being_dealloced_not_returned_by_alloc) ;  /* 0x0000006400187944 */ /* 0x030fea0003c00000 */
[----:B------:R-:W-:Y:S05]  /*3ce0*/  BRA `(.L_x_73) ;  /* 0x0000000000087947 */ /* 0x000fea0003800000 */
.L_x_71:
[----:B------:R-:W-:Y:S02]  /*3cf0*/  MOV R2, 0x3d10 ;  /* 0x00003d1000027802 */ /* 0x000fe40000000f00 */
[----:B----45:R-:W-:Y:S05]  /*3d00*/  CALL.REL.NOINC `($__internal_2_$__cuda_sm10x_tcgen05_guardrail_trap_unallocated_columns_being_dealloced) ;  /* 0x0000006400247944 */ /* 0x030fea0003c00000 */
.L_x_73:
[----:B------:R-:W-:Y:S01]  /*3d10*/  NOP ;  /* 0x0000000000007918 */ /* 0x000fe20000000000 */
[----:B------:R-:W-:Y:S05]  /*3d20*/  EXIT ;  /* 0x000000000000794d */ /* 0x000fea0003800000 */
.L_x_55:
[----:B------:R-:W-:-:S09]  /*3d30*/  UISETP.NE.OR UP2, UPT, UR8, 0x3, !UP2 ;  /* 0x000000030800788c */ /* 0x000fd2000d745670 */
[----:B------:R-:W-:Y:S05]  /*3d40*/  BRA.U UP2, `(.L_x_74) ;  /* 0x0000001102087547 */ /* 0x000fea000b800000 */
[----:B------:R-:W1:Y:S01]  /*3d50*/  LDC R0, c[0x0][0xb30] ;  /* 0x0002cc00ff007b82 */ /* 0x000e620000000800 */
[----:B------:R-:W2:Y:S01]  /*3d60*/  LDCU.64 UR8, c[0x0][0x888] ;  /* 0x00011100ff0877ac */ /* 0x000ea20008000a00 */
[----:B------:R-:W-:Y:S02]  /*3d70*/  HFMA2 R27, -RZ, RZ, 0, 0 ;  /* 0x00000000ff1b7431 */ /* 0x000fe400000001ff */
[----:B------:R-:W-:Y:S01]  /*3d80*/  IMAD.MOV.U32 R29, RZ, RZ, 0x1 ;  /* 0x00000001ff1d7424 */ /* 0x000fe200078e00ff */
[----:B------:R-:W-:Y:S01]  /*3d90*/  MOV R25, 0x1000 ;  /* 0x0000100000197802 */ /* 0x000fe20000000f00 */
[----:B------:R-:W4:Y:S01]  /*3da0*/  LDCU.64 UR4, c[0x0][0x890] ;  /* 0x00011200ff0477ac */ /* 0x000f220008000a00 */
[----:B------:R-:W-:Y:S01]  /*3db0*/  IMAD.MOV.U32 R28, RZ, RZ, RZ ;  /* 0x000000ffff1c7224 */ /* 0x000fe200078e00ff */
[----:B------:R-:W3:Y:S01]  /*3dc0*/  LDC R24, c[0x0][0x370] ;  /* 0x0000dc00ff187b82 */ /* 0x000ee20000000800 */
[----:B------:R-:W-:Y:S01]  /*3dd0*/  UMOV UR7, 0x400 ;  /* 0x0000040000077882 */ /* 0x000fe20000000000 */
[----:B------:R-:W-:-:S02]  /*3de0*/  UPLOP3.LUT UP1, UPT, UPT, UPT, UPT, 0x40, 0x4 ;  /* 0x000000000004789c */ /* 0x000fc40003f2e870 */
[----:B------:R-:W-:-:S04]  /*3df0*/  ULEA UR7, UR37, UR7, 0x18 ;  /* 0x0000000725077291 */ /* 0x000fc8000f8ec0ff */
[----:B------:R-:W3:Y:S01]  /*3e00*/  LDC R3, c[0x0][0xb0c] ;  /* 0x0002c300ff037b82 */ /* 0x000ee20000000800 */
[----:B------:R-:W-:Y:S02]  /*3e10*/  UIADD3 UR13, UPT, UPT, UR7, 0xb8, URZ ;  /* 0x000000b8070d7890 */ /* 0x000fe4000fffe0ff */
[----:B--2---:R-:W-:Y:S02]  /*3e20*/  UISETP.NE.U32.AND UP2, UPT, UR8, URZ, UPT ;  /* 0x000000ff0800728c */ /* 0x004fe4000bf45070 */
[----:B------:R-:W-:Y:S02]  /*3e30*/  UIADD3 UR33, UPT, UPT, UR7, 0xa0, URZ ;  /* 0x000000a007217890 */ /* 0x000fe4000fffe0ff */
[----:B----4-:R-:W-:Y:S01]  /*3e40*/  UISETP.NE.U32.AND UP3, UPT, UR4, URZ, UPT ;  /* 0x000000ff0400728c */ /* 0x010fe2000bf65070 */
[----:B------:R-:W2:Y:S01]  /*3e50*/  LDC R18, c[0x0][0xb20] ;  /* 0x0002c800ff127b82 */ /* 0x000ea20000000800 */
[----:B-1----:R-:W-:Y:S01]  /*3e60*/  ISETP.NE.AND P1, PT, R0, 0x1, PT ;  /* 0x000000010000780c */ /* 0x002fe20003f25270 */
[----:B------:R-:W-:-:S02]  /*3e70*/  UISETP.NE.AND.EX UP2, UPT, UR9, URZ, UPT, UP2 ;  /* 0x000000ff0900728c */ /* 0x000fc4000bf45320 */
[----:B------:R-:W-:Y:S02]  /*3e80*/  UIADD3 UR25, UPT, UPT, UR7, 0xa8, URZ ;  /* 0x000000a807197890 */ /* 0x000fe4000fffe0ff */
[----:B------:R-:W-:Y:S02]  /*3e90*/  UIADD3 UR17, UPT, UPT, UR7, 0xb0, URZ ;  /* 0x000000b007117890 */ /* 0x000fe4000fffe0ff */
[----:B------:R-:W1:Y:S01]  /*3ea0*/  LDC.64 R30, c[0x0][0x348] ;  /* 0x0000d200ff1e7b82 */ /* 0x000e620000000a00 */
[----:B------:R-:W-:Y:S02]  /*3eb0*/  UPRMT UR13, UR37, 0x654, UR13 ;  /* 0x00000654250d7896 */ /* 0x000fe4000800000d */
[----:B------:R-:W-:-:S05]  /*3ec0*/  UISETP.NE.AND.EX UP3, UPT, UR5, URZ, UPT, UP3 ;  /* 0x000000ff0500728c */ /* 0x000fca000bf65330 */
[----:B------:R-:W4:Y:S08]  /*3ed0*/  LDC.64 R16, c[0x0][0xb10] ;  /* 0x0002c400ff107b82 */ /* 0x000f300000000a00 */
[----:B------:R-:W1:Y:S08]  /*3ee0*/  LDC.64 R6, c[0x0][0xb18] ;  /* 0x0002c600ff067b82 */ /* 0x000e700000000a00 */
[----:B------:R-:W1:Y:S08]  /*3ef0*/  LDC.64 R4, c[0x0][0xb28] ;  /* 0x0002ca00ff047b82 */ /* 0x000e700000000a00 */
[----:B--23--:R-:W1:Y:S02]  /*3f00*/  LDC R19, c[0x0][0x374] ;  /* 0x0000dd00ff137b82 */ /* 0x00ce640000000800 */
.L_x_85:
[C---:B------:R-:W-:Y:S02]  /*3f10*/  LEA R0, R28.reuse, UR7, 0x3 ;  /* 0x000000071c007c11 */ /* 0x040fe4000f8e18ff */
[----:B------:R-:W-:Y:S02]  /*3f20*/  SHF.L.U32 R2, R27, 0x1f, RZ ;  /* 0x0000001f1b027819 */ /* 0x000fe400000006ff */
[----:B------:R-:W-:Y:S02]  /*3f30*/  LEA R20, R28, UR7, 0x4 ;  /* 0x000000071c147c11 */ /* 0x000fe4000f8e20ff */
[----:B--2---:R-:W2:Y:S02]  /*3f40*/  SYNCS.PHASECHK.TRANS64.TRYWAIT P0, [R0+URZ+0xf0], R2 ;  /* 0x0000f002000075a7 */ /* 0x004ea400080011ff */
[----:B--2---:R-:W-:Y:S05]  /*3f50*/  @!P0 BRA `(.L_x_75) ;  /* 0x0000005c002c8947 */ /* 0x004fea0003800000 */
.L_x_171:
[----:B------:R-:W-:Y:S01]  /*3f60*/  ISETP.GE.AND P0, PT, R40, 0x1, PT ;  /* 0x000000012800780c */ /* 0x000fe20003f06270 */
[----:B------:R-:W3:Y:S01]  /*3f70*/  LDS.128 R20, [R20+0x180] ;  /* 0x0001800014147984 */ /* 0x000ee20000000c00 */
[----:B--2---:R-:W-:Y:S01]  /*3f80*/  VIADD R0, R0, 0x100 ;  /* 0x0000010000007836 */ /* 0x004fe20000000000 */
[----:B------:R-:W-:Y:S01]  /*3f90*/  @!PT LDS RZ, [RZ] ;  /* 0x00000000fffff984 */ /* 0x000fe20000000800 */
[----:B------:R-:W-:Y:S01]  /*3fa0*/  @!PT LDS RZ, [RZ] ;  /* 0x00000000fffff984 */ /* 0x000fe20000000800 */
[----:B------:R-:W-:Y:S01]  /*3fb0*/  @!PT LDS RZ, [RZ] ;  /* 0x00000000fffff984 */ /* 0x000fe20000000800 */
[----:B------:R-:W-:Y:S01]  /*3fc0*/  @!PT LDS RZ, [RZ] ;  /* 0x00000000fffff984 */ /* 0x000fe20000000800 */
[----:B------:R2:W-:Y:S06]  /*3fd0*/  MEMBAR.ALL.CTA ;  /* 0x0000000000007992 */ /* 0x0005ec0000008000 */
[----:B--2---:R-:W2:Y:S01]  /*3fe0*/  FENCE.VIEW.ASYNC.S ;  /* 0x00000000000073c6 */ /* 0x004ea20000000000 */
[----:B------:R-:W-:Y:S04]  /*3ff0*/  PRMT R0, RZ, 0x654, R0 ;  /* 0x00000654ff007816 */ /* 0x000fe80000000000 */
[----:B--2---:R2:W-:Y:S01]  /*4000*/  SYNCS.ARRIVE.TRANS64.RED.A1T0 RZ, [R0+URZ], RZ ;  /* 0x000000ff00ff79a7 */ /* 0x0045e200081004ff */
[----:B---3--:R-:W-:Y:S11]  /*4010*/  LOP3.LUT P3, RZ, R22, 0x1, RZ, 0xc0, !PT ;  /* 0x0000000116ff7812 */ /* 0x008ff6000786c0ff */
[----:B------:R-:W-:Y:S02]  /*4020*/  @!UPT UIADD3 URZ, UPT, UPT, URZ, URZ, URZ ;  /* 0x000000fffffff290 */ /* 0x000fe4000fffe0ff */
[----:B------:R-:W-:Y:S02]  /*4030*/  @P3 MOV R11, R20 ;  /* 0x00000014000b3202 */ /* 0x000fe40000000f00 */
[----:B------:R-:W-:Y:S01]  /*4040*/  @P3 LOP3.LUT R10, R21, 0xffff, RZ, 0xc0, !PT ;  /* 0x0000ffff150a3812 */ /* 0x000fe200078ec0ff */
[----:B--2---:R-:W-:Y:S06]  /*4050*/  @!P0 BRA `(.L_x_76) ;  /* 0x0000000000a48947 */ /* 0x004fec0003800000 */
[-C--:B-1----:R-:W-:Y:S01]  /*4060*/  IMAD.HI.U32 R0, R19, R7.reuse, RZ ;  /* 0x0000000713007227 */ /* 0x082fe200078e00ff */
[----:B------:R-:W-:Y:S02]  /*4070*/  ISETP.NE.AND P0, PT, R6, 0x1, PT ;  /* 0x000000010600780c */ /* 0x000fe40003f05270 */
[----:B------:R-:W-:Y:S01]  /*4080*/  ISETP.NE.AND P2, PT, R40, 0x1, PT ;  /* 0x000000012800780c */ /* 0x000fe20003f45270 */
[----:B----4-:R-:W-:Y:S01]  /*4090*/  IMAD.HI.U32 R9, R24, R16, RZ ;  /* 0x0000001018097227 */ /* 0x010fe200078e00ff */
[----:B------:R-:W-:Y:S02]  /*40a0*/  SHF.R.U32.HI R0, RZ, R18, R0 ;  /* 0x00000012ff007219 */ /* 0x000fe40000011600 */
[----:B------:R-:W-:Y:S01]  /*40b0*/  ISETP.NE.AND P4, PT, R3, 0x1, PT ;  /* 0x000000010300780c */ /* 0x000fe20003f85270 */
[----:B------:R-:W-:Y:S01]  /*40c0*/  IMAD.HI.U32 R13, R10, R7, RZ ;  /* 0x000000070a0d7227 */ /* 0x000fe200078e00ff */
[----:B------:R-:W-:Y:S02]  /*40d0*/  SHF.R.U32.HI R9, RZ, R17, R9 ;  /* 0x00000011ff097219 */ /* 0x000fe40000011609 */
[----:B------:R-:W-:Y:S01]  /*40e0*/  SEL R0, R19, R0, !P0 ;  /* 0x0000000013007207 */ /* 0x000fe20004000000 */
[----:B------:R-:W-:Y:S01]  /*40f0*/  IMAD.HI.U32 R12, R11, R16, RZ ;  /* 0x000000100b0c7227 */ /* 0x000fe200078e00ff */
[----:B------:R-:W-:Y:S03]  /*4100*/  SEL R9, R24, R9, !P4 ;  /* 0x0000000918097207 */ /* 0x000fe60006000000 */
[-C--:B------:R-:W-:Y:S01]  /*4110*/  IMAD.HI.U32 R8, R0, R4.reuse, RZ ;  /* 0x0000000400087227 */ /* 0x080fe200078e00ff */
[----:B------:R-:W-:Y:S03]  /*4120*/  SHF.R.U32.HI R12, RZ, R17, R12 ;  /* 0x00000011ff0c7219 */ /* 0x000fe6000001160c */
[----:B------:R-:W-:Y:S01]  /*4130*/  IMAD.HI.U32 R2, R9, R4, RZ ;  /* 0x0000000409027227 */ /* 0x000fe200078e00ff */
[-C--:B------:R-:W-:Y:S02]  /*4140*/  @P2 SHF.R.U32.HI R0, RZ, R5.reuse, R8 ;  /* 0x00000005ff002219 */ /* 0x080fe40000011608 */
[----:B------:R-:W-:Y:S02]  /*4150*/  SHF.R.U32.HI R8, RZ, R18, R13 ;  /* 0x00000012ff087219 */ /* 0x000fe4000001160d */
[----:B------:R-:W-:Y:S01]  /*4160*/  @P2 SHF.R.U32.HI R9, RZ, R5, R2 ;  /* 0x00000005ff092219 */ /* 0x000fe20000011602 */
[----:B------:R-:W-:Y:S01]  /*4170*/  IMAD R0, R40, R0, RZ ;  /* 0x0000000028007224 */ /* 0x000fe200078e02ff */
[----:B------:R-:W-:Y:S02]  /*4180*/  SEL R8, R10, R8, !P0 ;  /* 0x000000080a087207 */ /* 0x000fe40004000000 */
[----:B------:R-:W-:Y:S01]  /*4190*/  SEL R2, R11, R12, !P4 ;  /* 0x0000000c0b027207 */ /* 0x000fe20006000000 */
[----:B------:R-:W-:Y:S01]  /*41a0*/  IMAD R12, R40, R9, RZ ;  /* 0x00000009280c7224 */ /* 0x000fe200078e02ff */
[C---:B------:R-:W-:Y:S01]  /*41b0*/  ISETP.GE.AND P0, PT, R8.reuse, R0, PT ;  /* 0x000000000800720c */ /* 0x040fe20003f06270 */
[----:B------:R-:W-:Y:S03]  /*41c0*/  IMAD.HI.U32 R0, R8, R4, RZ ;  /* 0x0000000408007227 */ /* 0x000fe600078e00ff */
[----:B------:R-:W-:Y:S02]  /*41d0*/  ISETP.GE.OR P0, PT, R2, R12, P0 ;  /* 0x0000000c0200720c */ /* 0x000fe40000706670 */
[-C--:B------:R-:W-:Y:S04]  /*41e0*/  SHF.R.U32.HI R0, RZ, R5.reuse, R0 ;  /* 0x00000005ff007219 */ /* 0x080fe80000011600 */
[----:B------:R-:W-:Y:S05]  /*41f0*/  SEL R13, R8, R0, !P2 ;  /* 0x00000000080d7207 */ /* 0x000fea0005000000 */
[----:B------:R-:W-:Y:S02]  /*4200*/  IMAD.MOV R12, RZ, RZ, -R13 ;  /* 0x000000ffff0c7224 */ /* 0x000fe400078e0a0d */
[----:B------:R-:W-:Y:S04]  /*4210*/  @!P0 IMAD.HI.U32 R0, R2, R4, RZ ;  /* 0x0000000402008227 */ /* 0x000fe800078e00ff */
[----:B------:R-:W-:Y:S01]  /*4220*/  IMAD R12, R40, R12, R8 ;  /* 0x0000000c280c7224 */ /* 0x000fe200078e0208 */
[----:B------:R-:W-:Y:S04]  /*4230*/  @!P0 SHF.R.U32.HI R0, RZ, R5, R0 ;  /* 0x00000005ff008219 */ /* 0x000fe80000011600 */
[----:B------:R-:W-:Y:S04]  /*4240*/  @!P0 SEL R0, R2, R0, !P2 ;  /* 0x0000000002008207 */ /* 0x000fe80005000000 */
[----:B------:R-:W-:Y:S01]  /*4250*/  @!P0 IADD3 R13, PT, PT, R13, -R0, RZ ;  /* 0x800000000d0d8210 */ /* 0x000fe20007ffe0ff */
[----:B------:R-:W-:Y:S01]  /*4260*/  @!P0 IMAD R0, R9, R12, R0 ;  /* 0x0000000c09008224 */ /* 0x000fe200078e0200 */
[----:B------:R-:W-:Y:S01]  /*4270*/  IADD3 R9, PT, PT, -R8, RZ, RZ ;  /* 0x000000ff08097210 */ /* 0x000fe20007ffe1ff */
[--C-:B------:R-:W-:Y:S02]  /*4280*/  IMAD.MOV R12, RZ, RZ, -R2.reuse ;  /* 0x000000ffff0c7224 */ /* 0x100fe400078e0a02 */
[----:B------:R-:W-:Y:S02]  /*4290*/  @!P0 IMAD R8, R13, R40, R2 ;  /* 0x000000280d088224 */ /* 0x000fe400078e0202 */
[----:B------:R-:W-:Y:S02]  /*42a0*/  @!P0 IMAD.MOV.U32 R2, RZ, RZ, R0 ;  /* 0x000000ffff028224 */ /* 0x000fe400078e0000 */
[----:B------:R-:W-:Y:S02]  /*42b0*/  IMAD R11, R3, R12, R11 ;  /* 0x0000000c030b7224 */ /* 0x000fe400078e020b */
[----:B------:R-:W-:Y:S02]  /*42c0*/  IMAD R10, R6, R9, R10 ;  /* 0x00000009060a7224 */ /* 0x000fe400078e020a */
[----:B------:R-:W-:Y:S02]  /*42d0*/  IMAD R11, R2, R3, R11 ;  /* 0x00000003020b7224 */ /* 0x000fe400078e020b */
[----:B------:R-:W-:Y:S02]  /*42e0*/  IMAD R10, R8, R6, R10 ;  /* 0x00000006080a7224 */ /* 0x000fe400078e020a */
.L_x_76:
[----:B------:R-:W-:Y:S05]  /*42f0*/  BRA.U UP1, `(.L_x_77) ;  /* 0x0000000101107547 */ /* 0x000fea000b800000 */
[----:B------:R-:W-:Y:S04]  /*4300*/  MOV R2, UR6 ;  /* 0x0000000600027c02 */ /* 0x000fe80008000f00 */
[----:B------:R-:W-:Y:S04]  /*4310*/  SHF.L.U32 R2, R2, 0x1f, RZ ;  /* 0x0000001f02027819 */ /* 0x000fe800000006ff */
[----:B------:R-:W2:Y:S02]  /*4320*/  SYNCS.PHASECHK.TRANS64.TRYWAIT P0, [UR7+0xe8], R2 ;  /* 0x0000e802ff0075a7 */ /* 0x000ea40008001107 */
[----:B--2---:R-:W-:Y:S05]  /*4330*/  @!P0 BRA `(.L_x_78) ;  /* 0x0000005800488947 */ /* 0x004fea0003800000 */
.L_x_77:
[----:B------:R-:W-:Y:S02]  /*4340*/  R2UR UR35, R15 ;  /* 0x000000000f2372ca */ /* 0x000fe400000e0000 */
[----:B------:R-:W-:Y:S02]  /*4350*/  R2UR UR34, R14 ;  /* 0x000000000e2272ca */ /* 0x000fe400000e0000 */
[----:B------:R-:W-:Y:S02]  /*4360*/  ISETP.NE.U32.AND P2, PT, RZ, UR4, PT ;  /* 0x00000004ff007c0c */ /* 0x000fe4000bf45070 */
[----:B------:R-:W-:Y:S02]  /*4370*/  SHF.L.U32 R14, R29, 0x1f, RZ ;  /* 0x0000001f1d0e7819 */ /* 0x000fe400000006ff */
[----:B------:R-:W-:Y:S05]  /*4380*/  ISETP.NE.AND.EX P2, PT, RZ, UR5, PT, P2 ;  /* 0x00000005ff007c0c */ /* 0x000fea000bf45320 */
[----:B------:R-:W-:Y:S02]  /*4390*/  USHF.L.U32 UR35, UR35, 0x6, URZ ;  /* 0x0000000623237899 */ /* 0x000fe400080006ff */
[----:B------:R-:W-:Y:S01]  /*43a0*/  USHF.L.U32 UR34, UR34, 0x8, URZ ;  /* 0x0000000822227899 */ /* 0x000fe200080006ff */
[----:B------:R-:W-:Y:S11]  /*43b0*/  BRA.U !UP3, `(.L_x_79) ;  /* 0x000000010b347547 */ /* 0x000ff6000b800000 */
[----:B------:R-:W-:Y:S01]  /*43c0*/  UPLOP3.LUT UP0, UPT, UPT, UPT, UP2, 0x80, 0x8 ;  /* 0x000000000008789c */ /* 0x000fe20003f0f020 */
[----:B--2---:R-:W-:Y:S02]  /*43d0*/  HFMA2 R0, -RZ, RZ, 0, 5.9604644775390625e-08 ;  /* 0x00000001ff007431 */ /* 0x004fe400000001ff */
[----:B------:R-:W-:Y:S03]  /*43e0*/  IMAD.MOV.U32 R96, RZ, RZ, 0x1 ;  /* 0x00000001ff607424 */ /* 0x000fe600078e00ff */
[----:B------:R-:W-:Y:S05]  /*43f0*/  PLOP3.LUT P0, PT, PT, PT, UP0, 0x80, 0x8 ;  /* 0x000000000008781c */ /* 0x000fea0003f0f008 */
[----:B------:R-:W2:Y:S01]  /*4400*/  @UP0 LDCU.64 UR10, c[0x0][0x888] ;  /* 0x00011100ff0a07ac */ /* 0x000ea20008000a00 */
[----:B------:R-:W-:Y:S07]  /*4410*/  @UP0 UIMAD UR8, UR36, UR4, URZ ;  /* 0x00000004240802a4 */ /* 0x000fee000f8e02ff */
[----:B------:R-:W-:Y:S01]  /*4420*/  @!P0 PRMT R96, R0, 0x7610, R96 ;  /* 0x0000761000608816 */ /* 0x000fe20000000060 */
[----:B--2---:R-:W-:Y:S03]  /*4430*/  @UP0 UIMAD.WIDE UR10, UR8, 0x4, UR10 ;  /* 0x00000004080a08a5 */ /* 0x004fe6000f8e020a */
[----:B------:R-:W2:Y:S03]  /*4440*/  @!UP0 LDCU UR8, c[0x0][0x880] ;  /* 0x00011000ff0887ac */ /* 0x000ea60008000800 */
[----:B------:R-:W-:Y:S01]  /*4450*/  IMAD.U32 R8, RZ, RZ, UR10 ;  /* 0x0000000aff087e24 */ /* 0x000fe2000f8e00ff */
[----:B------:R-:W-:Y:S05]  /*4460*/  MOV R9, UR11 ;  /* 0x0000000b00097c02 */ /* 0x000fea0008000f00 */
[----:B-----5:R3:W5:Y:S02]  /*4470*/  @P0 LDG.E R49, desc[UR46][R8.64] ;  /* 0x0000002e08310981 */ /* 0x020764000c1e1900 */
[----:B--23--:R-:W-:Y:S07]  /*4480*/  @!P0 IMAD.U32 R49, RZ, RZ, UR8 ;  /* 0x00000008ff318e24 */ /* 0x00cfee000f8e00ff */
.L_x_79:
[----:B-----5:R-:W-:Y:S01]  /*4490*/  @!P2 FSETP.EQ.AND P0, PT, R49, RZ, PT ;  /* 0x000000ff3100a20b */ /* 0x020fe20003f02000 */
[----:B------:R-:W-:Y:S01]  /*44a0*/  @!UPT UIADD3 URZ, UPT, UPT, URZ, URZ, URZ ;  /* 0x000000fffffff290 */ /* 0x000fe2000fffe0ff */
[----:B------:R-:W-:Y:S11]  /*44b0*/  @!P2 BRA `(.L_x_80) ;  /* 0x000000000014a947 */ /* 0x000ff60003800000 */
[----:B------:R-:W-:Y:S02]  /*44c0*/  LOP3.LUT P2, RZ, R96, 0xff, RZ, 0xc0, !PT ;  /* 0x000000ff60ff7812 */ /* 0x000fe4000784c0ff */
[----:B------:R-:W-:Y:S04]  /*44d0*/  PLOP3.LUT P0, PT, PT, PT, UP0, 0x80, 0x8 ;  /* 0x000000000008781c */ /* 0x000fe80003f0f008 */
[----:B------:R-:W-:Y:S07]  /*44e0*/  PLOP3.LUT P0, PT, P0, PT, PT, 0x8, 0x80 ;  /* 0x000000000080781c */ /* 0x000fee000070e170 */
[----:B------:R-:W-:Y:S11]  /*44f0*/  @P2 FSETP.EQ.AND P0, PT, R49, RZ, PT ;  /* 0x000000ff3100220b */ /* 0x000ff60003f02000 */
[----:B------:R-:W-:Y:S02]  /*4500*/  @!UPT UIADD3 URZ, UPT, UPT, URZ, URZ, URZ ;  /* 0x000000fffffff290 */ /* 0x000fe4000fffe0ff */
.L_x_80:
[----:B------:R-:W3:Y:S01]  /*4510*/  SYNCS.PHASECHK.TRANS64.TRYWAIT P2, [UR7+0xc0], R14 ;  /* 0x0000c00eff0075a7 */ /* 0x000ee20008041107 */
[----:B------:R-:W-:Y:S04]  /*4520*/  ELECT P4, URZ, PT ;  /* 0x0000000000ff782f */ /* 0x000fe80003880000 */
[----:B------:R-:W-:Y:S11]  /*4530*/  PLOP3.LUT P4, PT, P0, P4, PT, 0xf2, 0x2f ;  /* 0x00000000002f781c */ /* 0x000ff60000789e72 */
[----:B------:R-:W-:Y:S02]  /*4540*/  @!UPT UIADD3 URZ, UPT, UPT, URZ, URZ, URZ ;  /* 0x000000fffffff290 */ /* 0x000fe4000fffe0ff */
[----:B-1----:R-:W-:Y:S05]  /*4550*/  @!P4 IADD3 R8, P0, PT, R30, 0x580, RZ ;  /* 0x000005801e08c810 */ /* 0x002fea0007f1e0ff */
[----:B--2---:R-:W-:Y:S01]  /*4560*/  @!P4 IMAD.X R2, RZ, RZ, R31, P0 ;  /* 0x000000ffff02c224 */ /* 0x004fe200000e061f */
[----:B---3--:R-:W-:Y:S07]  /*4570*/  @!P2 BRA `(.L_x_81) ;  /* 0x0000005400d0a947 */ /* 0x008fee0003800000 */
.L_x_174:
[----:B------:R-:W-:Y:S01]  /*4580*/  @!P4 R2UR UR8, R2 ;  /* 0x000000000208c2ca */ /* 0x000fe200000e0000 */
[----:B------:R-:W-:Y:S01]  /*4590*/  VOTEU.ALL UP1, P4 ;  /* 0x0000000000ff7886 */ /* 0x000fe20002020000 */
[----:B------:R-:W-:Y:S01]  /*45a0*/  @!P4 R2UR UR9, R8 ;  /* 0x000000000809c2ca */ /* 0x000fe200000e0000 */
[----:B-1----:R-:W-:Y:S01]  /*45b0*/  @!P4 IMAD.MOV.U32 R0, RZ, RZ, 0x1000 ;  /* 0x00001000ff00c424 */ /* 0x002fe200078e00ff */
[----:B------:R-:W-:Y:S01]  /*45c0*/  UMOV UR10, 0x0 ;  /* 0x00000000000a7882 */ /* 0x000fe20000000000 */
[----:B------:R-:W-:Y:S01]  /*45d0*/  UMOV UR11, 0x10000000 ;  /* 0x10000000000b7882 */ /* 0x000fe20000000000 */
[----:B------:R-:W-:Y:S01]  /*45e0*/  @!UP1 UIADD3 UR32, UPT, UPT, UR7, 0x200, URZ ;  /* 0x0000020007209890 */ /* 0x000fe2000fffe0ff */
[----:B------:R-:W-:Y:S06]  /*45f0*/  VOTEU.ALL UP1, P4 ;  /* 0x0000000000ff7886 */ /* 0x000fec0002020000 */
[----:B------:R-:W-:Y:S01]  /*4600*/  IMAD.U32 R9, RZ, RZ, UR8 ;  /* 0x00000008ff097e24 */ /* 0x000fe2000f8e00ff */
[----:B------:R-:W-:Y:S01]  /*4610*/  UPRMT UR8, UR37, 0x654, UR33 ;  /* 0x0000065425087896 */ /* 0x000fe20008000021 */
[----:B------:R-:W-:Y:S03]  /*4620*/  IMAD.U32 R8, RZ, RZ, UR9 ;  /* 0x00000009ff087e24 */ /* 0x000fe6000f8e00ff */
[----:B------:R-:W-:Y:S02]  /*4630*/  @!P4 R2UR UR15, R9 ;  /* 0x00000000090fc2ca */ /* 0x000fe400000e0000 */
[----:B------:R-:W-:Y:S02]  /*4640*/  @!P4 R2UR UR14, R8 ;  /* 0x00000000080ec2ca */ /* 0x000fe400000e0000 */
[----:B------:R-:W-:Y:S05]  /*4650*/  @!P4 IADD3 R8, P0, PT, R30, 0x580, RZ ;  /* 0x000005801e08c810 */ /* 0x000fea0007f1e0ff */
[----:B------:R-:W-:Y:S06]  /*4660*/  @!P4 IMAD.X R2, RZ, RZ, R31, P0 ;  /* 0x000000ffff02c224 */ /* 0x000fec00000e061f */
[----:B------:R1:W-:Y:S01]  /*4670*/  @!UP1 UTMALDG.3D [UR32], [UR14], desc[UR10] ;  /* 0x00000a200e0095b4 */ /* 0x0003e20008011000 */
[----:B------:R1:W-:Y:S01]  /*4680*/  @!P4 SYNCS.ARRIVE.TRANS64.RED.A0TR RZ, [UR7+0xa0], R0 ;  /* 0x0000a000ffffc9a7 */ /* 0x0003e20008300407 */
[----:B------:R-:W-:Y:S01]  /*4690*/  SYNCS.ARRIVE.TRANS64.RED.A1T0 RZ, [UR8], RZ ;  /* 0x000000ffffff79a7 */ /* 0x000fe20008100408 */
[----:B------:R-:W2:Y:S02]  /*46a0*/  SYNCS.PHASECHK.TRANS64.TRYWAIT P2, [UR7+0xc8], R14 ;  /* 0x0000c80eff0075a7 */ /* 0x000ea40008041107 */
[----:B-12---:R-:W-:Y:S05]  /*46b0*/  @!P2 BRA `(.L_x_82) ;  /* 0x000000540098a947 */ /* 0x006fea0003800000 */
.L_x_176:
[----:B------:R-:W-:Y:S01]  /*46c0*/  @!P4 R2UR UR8, R2 ;  /* 0x000000000208c2ca */ /* 0x000fe200000e0000 */
[----:B------:R-:W-:Y:S01]  /*46d0*/  VOTEU.ALL UP1, P4 ;  /* 0x0000000000ff7886 */ /* 0x000fe20002020000 */
[----:B------:R-:W-:Y:S01]  /*46e0*/  @!P4 R2UR UR9, R8 ;  /* 0x000000000809c2ca */ /* 0x000fe200000e0000 */
[----:B-1----:R-:W-:Y:S01]  /*46f0*/  @!P4 IMAD.MOV.U32 R0, RZ, RZ, 0x1000 ;  /* 0x00001000ff00c424 */ /* 0x002fe200078e00ff */
[----:B------:R-:W-:Y:S01]  /*4700*/  UMOV UR10, 0x0 ;  /* 0x00000000000a7882 */ /* 0x000fe20000000000 */
[----:B------:R-:W-:Y:S01]  /*4710*/  UMOV UR11, 0x10000000 ;  /* 0x10000000000b7882 */ /* 0x000fe20000000000 */
[----:B------:R-:W-:Y:S02]  /*4720*/  @!UP1 UIADD3 UR26, UPT, UPT, UR34, 0x40, URZ ;  /* 0x00000040221a9890 */ /* 0x000fe4000fffe0ff */
[----:B------:R-:W-:Y:S01]  /*4730*/  @!UP1 UIADD3 UR24, UPT, UPT, UR7, 0x1200, URZ ;  /* 0x0000120007189890 */ /* 0x000fe2000fffe0ff */
[----:B------:R-:W-:Y:S01]  /*4740*/  VOTEU.ALL UP1, P4 ;  /* 0x0000000000ff7886 */ /* 0x000fe20002020000 */
[----:B------:R-:W-:Y:S01]  /*4750*/  UMOV UR27, UR35 ;  /* 0x00000023001b7c82 */ /* 0x000fe20008000000 */
[----:B------:R-:W-:Y:S02]  /*4760*/  UMOV UR28, UR36 ;  /* 0x00000024001c7c82 */ /* 0x000fe40008000000 */
        /* <DEDUP_REMOVED lines=12> */
.L_x_178:
[----:B------:R-:W2:Y:S01]  /*4830*/  LDC.64 R12, c[0x0][0xb18] ;  /* 0x0002c600ff0c7b82 */ /* 0x000ea20000000a00 */
[----:B------:R-:W-:Y:S01]  /*4840*/  @!P4 R2UR UR8, R2 ;  /* 0x000000000208c2ca */ /* 0x000fe200000e0000 */
[----:B------:R-:W-:Y:S01]  /*4850*/  VOTEU.ALL UP1, P4 ;  /* 0x0000000000ff7886 */ /* 0x000fe20002020000 */
[----:B------:R-:W-:Y:S01]  /*4860*/  @!P4 R2UR UR9, R8 ;  /* 0x000000000809c2ca */ /* 0x000fe200000e0000 */
[----:B-1----:R-:W-:Y:S01]  /*4870*/  @!P4 IMAD.MOV.U32 R0, RZ, RZ, 0x1000 ;  /* 0x00001000ff00c424 */ /* 0x002fe200078e00ff */
[----:B------:R-:W-:Y:S03]  /*4880*/  UMOV UR10, 0x0 ;  /* 0x00000000000a7882 */ /* 0x000fe60000000000 */
[----:B------:R-:W1:Y:S01]  /*4890*/  @!P1 LDC R2, c[0x0][0xb0c] ;  /* 0x0002c300ff029b82 */ /* 0x000e620000000800 */
[----:B------:R-:W-:Y:S01]  /*48a0*/  @!UP1 UIADD3 UR18, UPT, UPT, UR34, 0x80, URZ ;  /* 0x0000008022129890 */ /* 0x000fe2000fffe0ff */
[----:B------:R-:W-:Y:S01]  /*48b0*/  @P3 SHF.R.U32.HI R26, RZ, 0x10, R21 ;  /* 0x00000010ff1a3819 */ /* 0x000fe20000011615 */
[----:B------:R-:W-:Y:S01]  /*48c0*/  @!UP1 UIADD3 UR16, UPT, UPT, UR7, 0x2200, URZ ;  /* 0x0000220007109890 */ /* 0x000fe2000fffe0ff */
[----:B------:R-:W-:Y:S01]  /*48d0*/  VIADD R28, R28, 0x1 ;  /* 0x000000011c1c7836 */ /* 0x000fe20000000000 */
[----:B------:R-:W-:Y:S01]  /*48e0*/  VOTEU.ALL UP1, P4 ;  /* 0x0000000000ff7886 */ /* 0x000fe20002020000 */
[----:B------:R-:W-:Y:S01]  /*48f0*/  UMOV UR11, 0x10000000 ;  /* 0x10000000000b7882 */ /* 0x000fe20000000000 */
[----:B------:R-:W-:Y:S01]  /*4900*/  UMOV UR19, UR35 ;  /* 0x0000002300137c82 */ /* 0x000fe20008000000 */
[----:B------:R-:W-:Y:S01]  /*4910*/  IMAD.U32 R9, RZ, RZ, UR8 ;  /* 0x00000008ff097e24 */ /* 0x000fe2000f8e00ff */
[----:B------:R-:W-:Y:S01]  /*4920*/  UMOV UR20, UR36 ;  /* 0x0000002400147c82 */ /* 0x000fe20008000000 */
[----:B------:R-:W-:Y:S01]  /*4930*/  IMAD.U32 R8, RZ, RZ, UR9 ;  /* 0x00000009ff087e24 */ /* 0x000fe2000f8e00ff */
[----:B------:R-:W-:Y:S02]  /*4940*/  UPRMT UR8, UR37, 0x654, UR17 ;  /* 0x0000065425087896 */ /* 0x000fe40008000011 */
[----:B------:R-:W-:Y:S02]  /*4950*/  @!P4 R2UR UR15, R9 ;  /* 0x00000000090fc2ca */ /* 0x000fe400000e0000 */
[----:B------:R-:W-:Y:S02]  /*4960*/  @!P4 R2UR UR14, R8 ;  /* 0x00000000080ec2ca */ /* 0x000fe400000e0000 */
[----:B------:R-:W3:Y:S11]  /*4970*/  LDC.64 R8, c[0x0][0xb10] ;  /* 0x0002c400ff087b82 */ /* 0x000ef60000000a00 */
[----:B------:R1:W-:Y:S01]  /*4980*/  @!UP1 UTMALDG.3D [UR16], [UR14], desc[UR10] ;  /* 0x00000a100e0095b4 */ /* 0x0003e20008011000 */
[----:B------:R5:W-:Y:S01]  /*4990*/  @!P4 SYNCS.ARRIVE.TRANS64.RED.A0TR RZ, [UR7+0xb0], R0 ;  /* 0x0000b000ffffc9a7 */ /* 0x000be20008300407 */
[C---:B---3--:R-:W-:Y:S01]  /*49a0*/  @!P1 IMAD.HI.U32 R8, R11.reuse, R8, RZ ;  /* 0x000000080b089227 */ /* 0x048fe200078e00ff */
[----:B--2---:R-:W-:Y:S02]  /*49b0*/  @!P1 ISETP.NE.AND P0, PT, R12, 0x1, PT ;  /* 0x000000010c00980c */ /* 0x004fe40003f05270 */
[----:B-1----:R-:W-:Y:S01]  /*49c0*/  @!P1 ISETP.NE.AND P2, PT, R2, 0x1, PT ;  /* 0x000000010200980c */ /* 0x002fe20003f45270 */
[----:B------:R-:W-:Y:S01]  /*49d0*/  SYNCS.ARRIVE.TRANS64.RED.A1T0 RZ, [UR8], RZ ;  /* 0x000000ffffff79a7 */ /* 0x000fe20008100408 */
[C---:B------:R-:W-:Y:S01]  /*49e0*/  @!P1 IMAD.HI.U32 R13, R10.reuse, R13, RZ ;  /* 0x0000000d0a0d9227 */ /* 0x040fe200078e00ff */
[----:B------:R-:W-:Y:S04]  /*49f0*/  @!P1 SHF.R.U32.HI R8, RZ, R9, R8 ;  /* 0x00000009ff089219 */ /* 0x000fe80000011608 */
[----:B------:R-:W-:Y:S01]  /*4a00*/  @!P1 SEL R8, R11, R8, !P2 ;  /* 0x000000080b089207 */ /* 0x000fe20005000000 */
[----:B------:R-:W1:Y:S01]  /*4a10*/  SYNCS.PHASECHK.TRANS64.TRYWAIT P5, [UR7+0xd8], R14 ;  /* 0x0000d80eff0075a7 */ /* 0x000e6200080a1107 */
[----:B-----5:R-:W2:Y:S02]  /*4a20*/  @!P1 LDC R0, c[0x0][0xb20] ;  /* 0x0002c800ff009b82 */ /* 0x020ea40000000800 */
[----:B--2---:R-:W-:Y:S04]  /*4a30*/  @!P1 SHF.R.U32.HI R0, RZ, R0, R13 ;  /* 0x00000000ff009219 */ /* 0x004fe8000001160d */
[----:B------:R-:W-:Y:S05]  /*4a40*/  @!P1 SEL R9, R10, R0, !P0 ;  /* 0x000000000a099207 */ /* 0x000fea0004000000 */
[----:B------:R-:W-:Y:S02]  /*4a50*/  @!P1 IMAD.IADD R0, R9, 0x1, -R8 ;  /* 0x0000000109009824 */ /* 0x000fe400078e0a08 */
[----:B------:R-:W-:Y:S02]  /*4a60*/  @!P1 IMAD.IADD R8, R8, 0x1, -R9 ;  /* 0x0000000108089824 */ /* 0x000fe400078e0a09 */
[----:B------:R-:W-:Y:S02]  /*4a70*/  @!P1 IMAD R11, R0, R2, R11 ;  /* 0x00000002000b9224 */ /* 0x000fe400078e020b */
[----:B------:R-:W-:Y:S01]  /*4a80*/  @!P1 IMAD R10, R8, R12, R10 ;  /* 0x0000000c080a9224 */ /* 0x000fe200078e020a */
[----:B-1----:R-:W-:Y:S06]  /*4a90*/  @!P5 BRA `(.L_x_84) ;  /* 0x0000005000d0d947 */ /* 0x002fec0003800000 */
.L_x_180:
[----:B------:R-:W-:Y:S01]  /*4aa0*/  @!P4 IADD3 R2, P0, PT, R30, 0x580, RZ ;  /* 0x000005801e02c810 */ /* 0x000fe20007f1e0ff */
[----:B------:R-:W-:Y:S01]  /*4ab0*/  VOTEU.ALL UP1, P4 ;  /* 0x0000000000ff7886 */ /* 0x000fe20002020000 */
[----:B------:R-:W-:Y:S01]  /*4ac0*/  UMOV UR18, 0x0 ;  /* 0x0000000000127882 */ /* 0x000fe20000000000 */
[----:B------:R-:W-:Y:S01]  /*4ad0*/  UMOV UR19, 0x10000000 ;  /* 0x1000000000137882 */ /* 0x000fe20000000000 */
[----:B------:R-:W-:Y:S01]  /*4ae0*/  @!P4 R2UR UR9, R2 ;  /* 0x000000000209c2ca */ /* 0x000fe200000e0000 */
[----:B-1----:R-:W-:Y:S01]  /*4af0*/  @!P4 IMAD.X R0, RZ, RZ, R31, P0 ;  /* 0x000000ffff00c224 */ /* 0x002fe200000e061f */
[----:B------:R-:W-:Y:S01]  /*4b00*/  @!UP1 UIADD3 UR10, UPT, UPT, UR34, 0xc0, URZ ;  /* 0x000000c0220a9890 */ /* 0x000fe2000fffe0ff */
[----:B------:R-:W-:Y:S01]  /*4b10*/  ISETP.NE.AND P0, PT, R28, 0x2, PT ;  /* 0x000000021c00780c */ /* 0x000fe20003f05270 */
[----:B------:R-:W-:Y:S01]  /*4b20*/  UMOV UR11, UR35 ;  /* 0x00000023000b7c82 */ /* 0x000fe20008000000 */
[----:B------:R-:W-:Y:S01]  /*4b30*/  UMOV UR12, UR36 ;  /* 0x00000024000c7c82 */ /* 0x000fe20008000000 */
[----:B------:R-:W-:Y:S01]  /*4b40*/  @!P4 R2UR UR8, R0 ;  /* 0x000000000008c2ca */ /* 0x000fe200000e0000 */
[----:B------:R-:W-:Y:S01]  /*4b50*/  IMAD.IADD R14, R10, 0x1, R94 ;  /* 0x000000010a0e7824 */ /* 0x000fe200078e025e */
[----:B------:R-:W-:Y:S01]  /*4b60*/  @P3 R2UR UR36, R26 ;  /* 0x000000001a2432ca */ /* 0x000fe200000e0000 */
[----:B------:R-:W-:Y:S01]  /*4b70*/  IMAD.IADD R15, R11, 0x1, R95 ;  /* 0x000000010b0f7824 */ /* 0x000fe200078e025f */
[----:B------:R-:W-:Y:S02]  /*4b80*/  SEL R0, RZ, 0x1, P0 ;  /* 0x00000001ff007807 */ /* 0x000fe40000000000 */
[----:B------:R-:W-:Y:S01]  /*4b90*/  LOP3.LUT R29, R29, 0x1, RZ, 0x3c, !PT ;  /* 0x000000011d1d7812 */ /* 0x000fe200078e3cff */
[----:B------:R-:W-:Y:S01]  /*4ba0*/  IMAD.U32 R8, RZ, RZ, UR9 ;  /* 0x00000009ff087e24 */ /* 0x000fe2000f8e00ff */
[----:B------:R-:W-:Y:S01]  /*4bb0*/  @!UP1 UIADD3 UR9, UPT, UPT, UR7, 0xb8, URZ ;  /* 0x000000b807099890 */ /* 0x000fe2000fffe0ff */
[----:B------:R-:W-:Y:S02]  /*4bc0*/  LOP3.LUT R27, R27, R0, RZ, 0x3c, !PT ;  /* 0x000000001b1b7212 */ /* 0x000fe400078e3cff */
[----:B------:R-:W-:Y:S02]  /*4bd0*/  SEL R28, R28, RZ, P0 ;  /* 0x000000ff1c1c7207 */ /* 0x000fe40000000000 */
[----:B------:R-:W-:Y:S01]  /*4be0*/  IMAD.U32 R9, RZ, RZ, UR8 ;  /* 0x00000008ff097e24 */ /* 0x000fe2000f8e00ff */
[----:B------:R-:W-:Y:S01]  /*4bf0*/  @!P4 R2UR UR14, R8 ;  /* 0x00000000080ec2ca */ /* 0x000fe200000e0000 */
[----:B------:R-:W-:Y:S01]  /*4c00*/  @!UP1 UIADD3 UR8, UPT, UPT, UR7, 0x3200, URZ ;  /* 0x0000320007089890 */ /* 0x000fe2000fffe0ff */
[----:B------:R-:W-:Y:S02]  /*4c10*/  VOTEU.ALL UP1, P4 ;  /* 0x0000000000ff7886 */ /* 0x000fe40002020000 */
[----:B------:R-:W-:Y:S11]  /*4c20*/  @!P4 R2UR UR15, R9 ;  /* 0x00000000090fc2ca */ /* 0x000ff600000e0000 */
[----:B------:R-:W-:Y:S02]  /*4c30*/  @!UPT UIADD3 URZ, UPT, UPT, URZ, URZ, URZ ;  /* 0x000000fffffff290 */ /* 0x000fe4000fffe0ff */
[----:B------:R2:W-:Y:S01]  /*4c40*/  @!UP1 UTMALDG.3D [UR8], [UR14], desc[UR18] ;  /* 0x000012080e0095b4 */ /* 0x0005e20008011000 */
[----:B------:R2:W-:Y:S01]  /*4c50*/  @!P4 SYNCS.ARRIVE.TRANS64.RED.A0TR RZ, [UR7+0xb8], R25 ;  /* 0x0000b819ffffc9a7 */ /* 0x0005e20008300407 */
[----:B------:R-:W-:Y:S01]  /*4c60*/  UPLOP3.LUT UP1, UPT, UPT, UPT, UPT, 0x80, 0x8 ;  /* 0x000000000008789c */ /* 0x000fe20003f2f070 */
[----:B------:R-:W-:Y:S01]  /*4c70*/  SYNCS.ARRIVE.TRANS64.RED.A1T0 RZ, [UR13], RZ ;  /* 0x000000ffffff79a7 */ /* 0x000fe2000810040d */
[----:B------:R-:W-:Y:S09]  /*4c80*/  @P3 BRA `(.L_x_85) ;  /* 0xfffffff000a03947 */ /* 0x000ff2000383ffff */
[----:B------:R-:W-:-:S04]  /*4c90*/  SHF.L.U32 R2, R29, 0x1f, RZ ;  /* 0x0000001f1d027819 */ /* 0x000fc800000006ff */
[----:B------:R-:W1:Y:S02]  /*4ca0*/  SYNCS.PHASECHK.TRANS64.TRYWAIT P0, [UR7+0xc0], R2 ;  /* 0x0000c002ff0075a7 */ /* 0x000e640008001107 */
[----:B-1----:R-:W-:Y:S05]  /*4cb0*/  @!P0 BRA `(.L_x_86) ;  /* 0x0000005000608947 */ /* 0x002fea0003800000 */
.L_x_182:
[----:B------:R-:W3:Y:S02]  /*4cc0*/  SYNCS.PHASECHK.TRANS64.TRYWAIT P0, [UR7+0xc8], R2 ;  /* 0x0000c802ff0075a7 */ /* 0x000ee40008001107 */
[----:B---3--:R-:W-:Y:S05]  /*4cd0*/  @!P0 BRA `(.L_x_87) ;  /* 0x0000005000708947 */ /* 0x008fea0003800000 */
.L_x_184:
[----:B------:R-:W3:Y:S02]  /*4ce0*/  SYNCS.PHASECHK.TRANS64.TRYWAIT P0, [UR7+0xd0], R2 ;  /* 0x0000d002ff0075a7 */ /* 0x000ee40008001107 */
[----:B---3--:R-:W-:Y:S05]  /*4cf0*/  @!P0 BRA `(.L_x_88) ;  /* 0x0000005000808947 */ /* 0x008fea0003800000 */
.L_x_186:
[----:B-1----:R-:W-:-:S07]  /*4d00*/  MOV R0, UR7 ;  /* 0x0000000700007c02 */ /* 0x002fce0008000f00 */
.L_x_89:
[----:B-1----:R-:W-:-:S04]  /*4d10*/  SHF.L.U32 R2, R29, 0x1f, RZ ;  /* 0x0000001f1d027819 */ /* 0x002fc800000006ff */
[----:B------:R1:W3:Y:S03]  /*4d20*/  SYNCS.PHASECHK.TRANS64.TRYWAIT P0, [R0+URZ+0xd8], R2 ;  /* 0x0000d802000075a7 */ /* 0x0002e600080011ff */
[----:B---3--:R-:W-:Y:S05]  /*4d30*/  @!P0 NANOSLEEP.SYNCS 0x989680 ;  /* 0x009896800000895d */ /* 0x008fea0003900000 */
[----:B------:R-:W3:Y:S02]  /*4d40*/  @!P0 SYNCS.PHASECHK.TRANS64 P0, [R0+URZ+0xd8], R2 ;  /* 0x0000d802000085a7 */ /* 0x000ee400080010ff */
[----:B--23--:R-:W-:Y:S05]  /*4d50*/  @P0 EXIT ;  /* 0x000000000000094d */ /* 0x00cfea0003800000 */
[----:B------:R-:W-:Y:S05]  /*4d60*/  BRA `(.L_x_89) ;  /* 0xfffffffc00e87947 */ /* 0x000fea000383ffff */
.L_x_74:
[----:B------:R-:W-:-:S06]  /*4d70*/  UISETP.GE.AND UP1, UPT, UR8, 0x4, UPT ;  /* 0x000000040800788c */ /* 0x000fcc000bf26270 */
[----:B------:R-:W-:-:S13]  /*4d80*/  PLOP3.LUT P0, PT, PT, PT, UP1, 0x80, 0x8 ;  /* 0x000000000008781c */ /* 0x000fda0003f0f018 */
[----:B------:R-:W-:Y:S05]  /*4d90*/  @!P0 EXIT ;  /* 0x000000000000894d */ /* 0x000fea0003800000 */
[----:B------:R-:W-:Y:S01]  /*4da0*/  BAR.SYNC.DEFER_BLOCKING 0x6, 0xa0 ;  /* 0x0182800000007b1d */ /* 0x000fe20000010000 */
[C---:B------:R-:W-:Y:S01]  /*4db0*/  IMAD.SHL.U32 R3, R108.reuse, 0x40, RZ ;  /* 0x000000406c037824 */ /* 0x040fe200078e00ff */
[C---:B------:R-:W-:Y:S01]  /*4dc0*/  LOP3.LUT R110, R108.reuse, 0x60, RZ, 0xc0, !PT ;  /* 0x000000606c6e7812 */ /* 0x040fe200078ec0ff */
[C---:B------:R-:W-:Y:S01]  /*4dd0*/  IMAD.SHL.U32 R100, R108.reuse, 0x20, RZ ;  /* 0x000000206c647824 */ /* 0x040fe200078e00ff */
[----:B------:R-:W-:Y:S01]  /*4de0*/  CS2R R106, SRZ ;  /* 0x00000000006a7805 */ /* 0x000fe2000001ff00 */
[C---:B------:R-:W-:Y:S01]  /*4df0*/  IMAD.SHL.U32 R4, R108.reuse, 0x2, RZ ;  /* 0x000000026c047824 */ /* 0x040fe200078e00ff */
[----:B------:R-:W-:Y:S02]  /*4e00*/  UMOV UR49, 0x400 ;  /* 0x0000040000317882 */ /* 0x000fe40000000000 */
[----:B------:R-:W1:Y:S01]  /*4e10*/  LDC R99, c[0x0][0x370] ;  /* 0x0000dc00ff637b82 */ /* 0x000e620000000800 */
[----:B------:R-:W-:Y:S01]  /*4e20*/  ULEA UR49, UR37, UR49, 0x18 ;  /* 0x0000003125317291 */ /* 0x000fe2000f8ec0ff */
[----:B------:R-:W-:Y:S01]  /*4e30*/  LOP3.LUT R2, R3, 0x180, RZ, 0xc0, !PT ;  /* 0x0000018003027812 */ /* 0x000fe200078ec0ff */
[----:B------:R-:W-:Y:S01]  /*4e40*/  IMAD.U32 R46, R108, 0x10000, RZ ;  /* 0x000100006c2e7824 */ /* 0x000fe200078e00ff */
[----:B------:R-:W-:Y:S01]  /*4e50*/  LOP3.LUT R100, R100, 0xc00, RZ, 0xc0, !PT ;  /* 0x00000c0064647812 */ /* 0x000fe200078ec0ff */
[----:B------:R-:W-:Y:S01]  /*4e60*/  UIADD3 UR4, UPT, UPT, UR49, 0x4200, URZ ;  /* 0x0000420031047890 */ /* 0x000fe2000fffe0ff */
[----:B------:R-:W-:Y:S01]  /*4e70*/  LOP3.LUT R4, R2, 0x20, R4, 0xf8, !PT ;  /* 0x0000002002047812 */ /* 0x000fe200078ef804 */
[----:B------:R-:W-:Y:S01]  /*4e80*/  IMAD.SHL.U32 R2, R108, 0x8, RZ ;  /* 0x000000086c027824 */ /* 0x000fe200078e00ff */
[----:B------:R-:W2:Y:S01]  /*4e90*/  LDC R42, c[0x0][0xb0c] ;  /* 0x0002c300ff2a7b82 */ /* 0x000ea20000000800 */
[----:B------:R-:W-:Y:S01]  /*4ea0*/  LOP3.LUT R100, R100, 0x40, R3, 0xf8, !PT ;  /* 0x0000004064647812 */ /* 0x000fe200078ef803 */
[----:B------:R-:W-:Y:S01]  /*4eb0*/  IMAD.MOV.U32 R45, RZ, RZ, RZ ;  /* 0x000000ffff2d7224 */ /* 0x000fe200078e00ff */
[----:B------:R-:W-:Y:S01]  /*4ec0*/  LOP3.LUT R46, R46, 0x600000, RZ, 0xc0, !PT ;  /* 0x006000002e2e7812 */ /* 0x000fe200078ec0ff */
[----:B------:R-:W-:Y:S01]  /*4ed0*/  IMAD.MOV.U32 R112, RZ, RZ, RZ ;  /* 0x000000ffff707224 */ /* 0x000fe200078e00ff */
[----:B------:R-:W-:-:S02]  /*4ee0*/  LOP3.LUT R108, R108, 0x2, RZ, 0xc0, !PT ;  /* 0x000000026c6c7812 */ /* 0x000fc400078ec0ff */
[----:B------:R-:W-:Y:S02]  /*4ef0*/  CS2R R104, SRZ ;  /* 0x0000000000687805 */ /* 0x000fe4000001ff00 */
[----:B------:R-:W-:Y:S01]  /*4f00*/  LOP3.LUT R2, R4, 0x30, R2, 0x78, !PT ;  /* 0x0000003004027812 */ /* 0x000fe200078e7802 */
[----:B------:R-:W4:Y:S01]  /*4f10*/  LDC R97, c[0x0][0xb20] ;  /* 0x0002c800ff617b82 */ /* 0x000f220000000800 */
[----:B------:R-:W3:Y:S01]  /*4f20*/  LDS R0, [UR49+0x1a0] ;  /* 0x0001a031ff007984 */ /* 0x000ee20008000800 */
[----:B------:R-:W-:Y:S01]  /*4f30*/  LOP3.LUT R100, R100, 0x200, R3, 0xf8, !PT ;  /* 0x0000020064647812 */ /* 0x000fe200078ef803 */
[----:B------:R-:W-:Y:S01]  /*4f40*/  IMAD.MOV R102, RZ, RZ, -R108 ;  /* 0x000000ffff667224 */ /* 0x000fe200078e0a6c */
[----:B------:R-:W1:Y:S01]  /*4f50*/  LDCU.64 UR52, c[0x0][0x348] ;  /* 0x00006900ff3477ac */ /* 0x000e620008000a00 */
[----:B------:R-:W-:Y:S01]  /*4f60*/  IMAD.U32 R109, RZ, RZ, UR4 ;  /* 0x00000004ff6d7e24 */ /* 0x000fe2000f8e00ff */
[----:B------:R-:W-:Y:S02]  /*4f70*/  LOP3.LUT R100, R100, R2, RZ, 0xfc, !PT ;  /* 0x0000000264647212 */ /* 0x000fe400078efcff */
[----:B------:R-:W1:Y:S01]  /*4f80*/  LDC R41, c[0x0][0xb30] ;  /* 0x0002cc00ff297b82 */ /* 0x000e620000000800 */
[----:B------:R-:W1:Y:S01]  /*4f90*/  LDCU.64 UR38, c[0x0][0x888] ;  /* 0x00011100ff2677ac */ /* 0x000e620008000a00 */
[----:B------:R-:W1:Y:S06]  /*4fa0*/  LDCU.64 UR44, c[0x0][0x890] ;  /* 0x00011200ff2c77ac */ /* 0x000e6c0008000a00 */
[----:B------:R-:W1:Y:S01]  /*4fb0*/  LDC.64 R92, c[0x0][0xb10] ;  /* 0x0002c400ff5c7b82 */ /* 0x000e620000000a00 */
[----:B------:R-:W-:-:S07]  /*4fc0*/  UIADD3 UR48, UPT, UPT, UR49, 0x200, URZ ;  /* 0x0000020031307890 */ /* 0x000fce000fffe0ff */
[----:B------:R-:W1:Y:S08]  /*4fd0*/  LDC.64 R38, c[0x0][0xb18] ;  /* 0x0002c600ff267b82 */ /* 0x000e700000000a00 */
[----:B------:R-:W1:Y:S08]  /*4fe0*/  LDC.64 R36, c[0x0][0xb28] ;  /* 0x0002ca00ff247b82 */ /* 0x000e700000000a00 */
[----:B------:R-:W1:Y:S01]  /*4ff0*/  LDC.64 R90, c[0x0][0x8b0] ;  /* 0x00022c00ff5a7b82 */ /* 0x000e620000000a00 */
[----:B---3--:R-:W-:-:S07]  /*5000*/  IMAD.IADD R46, R0, 0x1, R46 ;  /* 0x00000001002e7824 */ /* 0x008fce00078e022e */
[----:B------:R-:W3:Y:S08]  /*5010*/  LDC.64 R88, c[0x0][0x8a8] ;  /* 0x00022a00ff587b82 */ /* 0x000ef00000000a00 */
[----:B--2-4-:R-:W1:Y:S02]  /*5020*/  LDC R98, c[0x0][0x374] ;  /* 0x0000dd00ff627b82 */ /* 0x014e640000000800 */
.L_x_131:
[----:B------:R-:W-:Y:S02]  /*5030*/  LEA R0, R112, UR49, 0x3 ;  /* 0x0000003170007c11 */ /* 0x000fe4000f8e18ff */
[----:B------:R-:W-:Y:S02]  /*5040*/  SHF.L.U32 R2, R106, 0x1f, RZ ;  /* 0x0000001f6a027819 */ /* 0x000fe400000006ff */
[----:B------:R-:W-:Y:S02]  /*5050*/  LEA R16, R112, UR49, 0x4 ;  /* 0x0000003170107c11 */ /* 0x000fe4000f8e20ff */
[----:B------:R-:W2:Y:S02]  /*5060*/  SYNCS.PHASECHK.TRANS64.TRYWAIT P0, [R0+URZ+0xf0], R2 ;  /* 0x0000f002000075a7 */ /* 0x000ea400080011ff */
[----:B-12---:R-:W-:Y:S05]  /*5070*/  @!P0 BRA `(.L_x_90) ;  /* 0x0000004c00b88947 */ /* 0x006fea0003800000 */
.L_x_187:
[----:B------:R-:W4:Y:S01]  /*5080*/  LDC.64 R10, c[0x0][0xb10] ;  /* 0x0002c400ff0a7b82 */ /* 0x000f220000000a00 */
[----:B------:R-:W3:Y:S01]  /*5090*/  LDS.128 R16, [R16+0x180] ;  /* 0x0001800010107984 */ /* 0x000ee20000000c00 */
[----:B-1----:R-:W-:Y:S01]  /*50a0*/  ISETP.NE.AND P1, PT, R41, 0x1, PT ;  /* 0x000000012900780c */ /* 0x002fe20003f25270 */
[----:B--2---:R-:W-:Y:S01]  /*50b0*/  VIADD R0, R0, 0x100 ;  /* 0x0000010000007836 */ /* 0x004fe20000000000 */
[----:B------:R-:W-:Y:S04]  /*50c0*/  ISETP.GE.AND P0, PT, R40, 0x1, PT ;  /* 0x000000012800780c */ /* 0x000fe80003f06270 */
[----:B------:R-:W1:Y:S01]  /*50d0*/  LDC.64 R8, c[0x0][0xb18] ;  /* 0x0002c600ff087b82 */ /* 0x000e620000000a00 */
[----:B------:R-:W-:Y:S01]  /*50e0*/  PRMT R0, RZ, 0x654, R0 ;  /* 0x00000654ff007816 */ /* 0x000fe20000000000 */
[----:B------:R-:W-:Y:S01]  /*50f0*/  @!PT LDS RZ, [RZ] ;  /* 0x00000000fffff984 */ /* 0x000fe20000000800 */
[----:B------:R-:W-:Y:S01]  /*5100*/  @!PT LDS RZ, [RZ] ;  /* 0x00000000fffff984 */ /* 0x000fe20000000800 */
[----:B------:R-:W-:Y:S01]  /*5110*/  @!PT LDS RZ, [RZ] ;  /* 0x00000000fffff984 */ /* 0x000fe20000000800 */
[----:B------:R-:W-:Y:S01]  /*5120*/  @!PT LDS RZ, [RZ] ;  /* 0x00000000fffff984 */ /* 0x000fe20000000800 */
[----:B------:R2:W-:Y:S06]  /*5130*/  MEMBAR.ALL.CTA ;  /* 0x0000000000007992 */ /* 0x0005ec0000008000 */
[----:B--2---:R-:W2:Y:S01]  /*5140*/  FENCE.VIEW.ASYNC.S ;  /* 0x00000000000073c6 */ /* 0x004ea20000000000 */
[----:B------:R-:W1:Y:S08]  /*5150*/  @!P1 LDC R12, c[0x0][0xb20] ;  /* 0x0002c800ff0c9b82 */ /* 0x000e700000000800 */
[----:B------:R-:W1:Y:S01]  /*5160*/  @!P1 LDC R7, c[0x0][0xb0c] ;  /* 0x0002c300ff079b82 */ /* 0x000e620000000800 */
[----:B--2---:R2:W-:Y:S01]  /*5170*/  SYNCS.ARRIVE.TRANS64.RED.A1T0 RZ, [R0+URZ], RZ ;  /* 0x000000ff00ff79a7 */ /* 0x0045e200081004ff */
[----:B---3--:R-:W-:Y:S04]  /*5180*/  LOP3.LUT P4, RZ, R18, 0x1, RZ, 0xc0, !PT ;  /* 0x0000000112ff7812 */ /* 0x008fe8000788c0ff */
[----:B------:R-:W-:Y:S09]  /*5190*/  P2R R111, PR, RZ, 0x10 ;  /* 0x00000010ff6f7803 */ /* 0x000ff20000000000 */
[----:B------:R-:W-:Y:S02]  /*51a0*/  @P4 MOV R44, R16 ;  /* 0x00000010002c4202 */ /* 0x000fe40000000f00 */
[----:B------:R-:W-:Y:S01]  /*51b0*/  @P4 LOP3.LUT R43, R17, 0xffff, RZ, 0xc0, !PT ;  /* 0x0000ffff112b4812 */ /* 0x000fe200078ec0ff */
[----:B--2-4-:R-:W-:Y:S06]  /*51c0*/  @!P0 BRA `(.L_x_91) ;  /* 0x0000000000a48947 */ /* 0x014fec0003800000 */
[----:B------:R-:W-:Y:S01]  /*51d0*/  IMAD.HI.U32 R0, R98, R39, RZ ;  /* 0x0000002762007227 */ /* 0x000fe200078e00ff */
[----:B------:R-:W-:Y:S02]  /*51e0*/  ISETP.NE.AND P0, PT, R38, 0x1, PT ;  /* 0x000000012600780c */ /* 0x000fe40003f05270 */
[----:B------:R-:W-:Y:S01]  /*51f0*/  ISETP.NE.AND P2, PT, R40, 0x1, PT ;  /* 0x000000012800780c */ /* 0x000fe20003f45270 */
[----:B------:R-:W-:Y:S01]  /*5200*/  IMAD.HI.U32 R4, R99, R92, RZ ;  /* 0x0000005c63047227 */ /* 0x000fe200078e00ff */
[----:B------:R-:W-:Y:S02]  /*5210*/  SHF.R.U32.HI R0, RZ, R97, R0 ;  /* 0x00000061ff007219 */ /* 0x000fe40000011600 */
[----:B------:R-:W-:Y:S01]  /*5220*/  ISETP.NE.AND P3, PT, R42, 0x1, PT ;  /* 0x000000012a00780c */ /* 0x000fe20003f65270 */
[----:B------:R-:W-:Y:S01]  /*5230*/  IMAD.HI.U32 R6, R43, R39, RZ ;  /* 0x000000272b067227 */ /* 0x000fe200078e00ff */
[-C--:B------:R-:W-:Y:S02]  /*5240*/  SHF.R.U32.HI R4, RZ, R93.reuse, R4 ;  /* 0x0000005dff047219 */ /* 0x080fe40000011604 */
[----:B------:R-:W-:Y:S01]  /*5250*/  SEL R0, R98, R0, !P0 ;  /* 0x0000000062007207 */ /* 0x000fe20004000000 */
[----:B------:R-:W-:Y:S01]  /*5260*/  IMAD.HI.U32 R5, R44, R92, RZ ;  /* 0x0000005c2c057227 */ /* 0x000fe200078e00ff */
[----:B------:R-:W-:Y:S03]  /*5270*/  SEL R4, R99, R4, !P3 ;  /* 0x0000000463047207 */ /* 0x000fe60005800000 */
[-C--:B------:R-:W-:Y:S01]  /*5280*/  IMAD.HI.U32 R3, R0, R36.reuse, RZ ;  /* 0x0000002400037227 */ /* 0x080fe200078e00ff */
[----:B------:R-:W-:Y:S03]  /*5290*/  SHF.R.U32.HI R5, RZ, R93, R5 ;  /* 0x0000005dff057219 */ /* 0x000fe60000011605 */
[----:B------:R-:W-:Y:S01]  /*52a0*/  IMAD.HI.U32 R2, R4, R36, RZ ;  /* 0x0000002404027227 */ /* 0x000fe200078e00ff */
[----:B------:R-:W-:Y:S02]  /*52b0*/  @P2 SHF.R.U32.HI R0, RZ, R37, R3 ;  /* 0x00000025ff002219 */ /* 0x000fe40000011603 */
[----:B------:R-:W-:Y:S02]  /*52c0*/  SHF.R.U32.HI R3, RZ, R97, R6 ;  /* 0x00000061ff037219 */ /* 0x000fe40000011606 */
[----:B------:R-:W-:Y:S01]  /*52d0*/  @P2 SHF.R.U32.HI R4, RZ, R37, R2 ;  /* 0x00000025ff042219 */ /* 0x000fe20000011602 */
[----:B------:R-:W-:Y:S01]  /*52e0*/  IMAD R0, R40, R0, RZ ;  /* 0x0000000028007224 */ /* 0x000fe200078e02ff */
[----:B------:R-:W-:Y:S02]  /*52f0*/  SEL R3, R43, R3, !P0 ;  /* 0x000000032b037207 */ /* 0x000fe40004000000 */
[----:B------:R-:W-:Y:S01]  /*5300*/  SEL R2, R44, R5, !P3 ;  /* 0x000000052c027207 */ /* 0x000fe20005800000 */
[----:B------:R-:W-:Y:S01]  /*5310*/  IMAD R5, R40, R4, RZ ;  /* 0x0000000428057224 */ /* 0x000fe200078e02ff */
[C---:B------:R-:W-:Y:S01]  /*5320*/  ISETP.GE.AND P0, PT, R3.reuse, R0, PT ;  /* 0x000000000300720c */ /* 0x040fe20003f06270 */
[C---:B------:R-:W-:Y:S03]  /*5330*/  IMAD.HI.U32 R0, R3.reuse, R36, RZ ;  /* 0x0000002403007227 */ /* 0x040fe600078e00ff */
[C---:B------:R-:W-:Y:S02]  /*5340*/  ISETP.GE.OR P0, PT, R2.reuse, R5, P0 ;  /* 0x000000050200720c */ /* 0x040fe40000706670 */
[----:B------:R-:W-:Y:S04]  /*5350*/  SHF.R.U32.HI R0, RZ, R37, R0 ;  /* 0x00000025ff007219 */ /* 0x000fe80000011600 */
[C---:B------:R-:W-:Y:S05]  /*5360*/  SEL R6, R3.reuse, R0, !P2 ;  /* 0x0000000003067207 */ /* 0x040fea0005000000 */
        /* <DEDUP_REMOVED lines=14> */
[----:B------:R-:W-:Y:S07]  /*5450*/  IMAD R43, R3, R38, R43 ;  /* 0x00000026032b7224 */ /* 0x000fee00078e022b */
.L_x_91:
[----:B-1----:R-:W-:Y:S01]  /*5460*/  @!P1 ISETP.NE.AND P0, PT, R8, 0x1, PT ;  /* 0x000000010800980c */ /* 0x002fe20003f05270 */
[----:B------:R-:W-:Y:S01]  /*5470*/  @!P1 IMAD.HI.U32 R0, R44, R10, RZ ;  /* 0x0000000a2c009227 */ /* 0x000fe200078e00ff */
[----:B------:R-:W-:Y:S01]  /*5480*/  @!P1 ISETP.NE.AND P2, PT, R7, 0x1, PT ;  /* 0x000000010700980c */ /* 0x000fe20003f45270 */
[----:B------:R-:W-:Y:S01]  /*5490*/  ULOP3.LUT UP0, URZ, UR48, 0x1b0, URZ, 0xc0, !UPT ;  /* 0x000001b030ff7892 */ /* 0x000fe2000f80c0ff */
[----:B------:R-:W-:Y:S01]  /*54a0*/  R2UR UR42, R15 ;  /* 0x000000000f2a72ca */ /* 0x000fe200000e0000 */
[C---:B------:R-:W-:Y:S01]  /*54b0*/  @!P1 IMAD.HI.U32 R2, R43.reuse, R9, RZ ;  /* 0x000000092b029227 */ /* 0x040fe200078e00ff */
[----:B------:R-:W-:Y:S02]  /*54c0*/  @!P1 SHF.R.U32.HI R0, RZ, R11, R0 ;  /* 0x0000000bff009219 */ /* 0x000fe40000011600 */
[----:B------:R-:W-:Y:S01]  /*54d0*/  R2UR UR41, R14 ;  /* 0x000000000e2972ca */ /* 0x000fe200000e0000 */
[----:B------:R-:W-:Y:S01]  /*54e0*/  VIADD R112, R112, 0x1 ;  /* 0x0000000170707836 */ /* 0x000fe20000000000 */
[----:B------:R-:W-:Y:S02]  /*54f0*/  @!P1 SHF.R.U32.HI R2, RZ, R12, R2 ;  /* 0x0000000cff029219 */ /* 0x000fe40000011602 */
[----:B------:R-:W-:Y:S02]  /*5500*/  @!P1 SEL R3, R44, R0, !P2 ;  /* 0x000000002c039207 */ /* 0x000fe40005000000 */
[----:B------:R-:W-:Y:S02]  /*5510*/  @!P1 SEL R2, R43, R2, !P0 ;  /* 0x000000022b029207 */ /* 0x000fe40004000000 */
[----:B------:R-:W-:Y:S01]  /*5520*/  @P4 SHF.R.U32.HI R103, RZ, 0x10, R17 ;  /* 0x00000010ff674819 */ /* 0x000fe20000011611 */
[----:B------:R-:W-:Y:S02]  /*5530*/  USHF.L.U32 UR42, UR42, 0x6, URZ ;  /* 0x000000062a2a7899 */ /* 0x000fe400080006ff */
[----:B------:R-:W-:Y:S02]  /*5540*/  @!P1 IMAD.IADD R0, R2, 0x1, -R3 ;  /* 0x0000000102009824 */ /* 0x000fe400078e0a03 */
[----:B------:R-:W-:Y:S01]  /*5550*/  @!P1 IMAD.IADD R2, R3, 0x1, -R2 ;  /* 0x0000000103029824 */ /* 0x000fe200078e0a02 */
[----:B------:R-:W-:Y:S01]  /*5560*/  USHF.L.U32 UR41, UR41, 0x8, URZ ;  /* 0x0000000829297899 */ /* 0x000fe200080006ff */
[----:B------:R-:W-:Y:S02]  /*5570*/  @!P1 IMAD R44, R0, R7, R44 ;  /* 0x00000007002c9224 */ /* 0x000fe400078e022c */
[----:B------:R-:W-:Y:S01]  /*5580*/  @!P1 IMAD R43, R2, R8, R43 ;  /* 0x00000008022b9224 */ /* 0x000fe200078e022b */
[----:B------:R-:W-:Y:S08]  /*5590*/  BRA.U !UP0, `(.L_x_92) ;  /* 0x0000000108407547 */ /* 0x000ff0000b800000 */
[----:B------:R-:W1:Y:S01]  /*55a0*/  LDCU.64 UR8, c[0x4][0x88] ;  /* 0x01001100ff0877ac */ /* 0x000e620008000a00 */
[----:B------:R-:W-:Y:S01]  /*55b0*/  MOV R3, 0x0 ;  /* 0x0000000000037802 */ /* 0x000fe20000000f00 */
[----:B------:R-:W-:Y:S02]  /*55c0*/  HFMA2 R12, -RZ, RZ, 0, 5.9604644775390625e-08 ;  /* 0x00000001ff0c7431 */ /* 0x000fe400000001ff */
[----:B------:R-:W-:Y:S02]  /*55d0*/  IMAD.MOV.U32 R8, RZ, RZ, 0x70 ;  /* 0x00000070ff087424 */ /* 0x000fe400078e00ff */
[----:B------:R-:W-:Y:S01]  /*55e0*/  IMAD.MOV.U32 R13, RZ, RZ, RZ ;  /* 0x000000ffff0d7224 */ /* 0x000fe200078e00ff */
[----:B------:R-:W2:Y:S01]  /*55f0*/  LDCU.64 UR6, c[0x4][0x90] ;  /* 0x01001200ff0677ac */ /* 0x000ea20008000a00 */
[----:B------:R-:W3:Y:S01]  /*5600*/  LDC.64 R2, c[0x4][R3] ;  /* 0x0100000003027b82 */ /* 0x000ee20000000a00 */
[----:B------:R-:W4:Y:S01]  /*5610*/  LDCU.64 UR4, c[0x4][0x8] ;  /* 0x01000100ff0477ac */ /* 0x000f220008000a00 */
[----:B-1----:R-:W-:Y:S01]  /*5620*/  MOV R5, UR9 ;  /* 0x0000000900057c02 */ /* 0x002fe20008000f00 */
[----:B------:R-:W-:Y:S01]  /*5630*/  IMAD.U32 R4, RZ, RZ, UR8 ;  /* 0x00000008ff047e24 */ /* 0x000fe2000f8e00ff */
[----:B--2---:R-:W-:Y:S01]  /*5640*/  MOV R7, UR7 ;  /* 0x0000000700077c02 */ /* 0x004fe20008000f00 */
[----:B------:R-:W-:Y:S01]  /*5650*/  IMAD.U32 R6, RZ, RZ, UR6 ;  /* 0x00000006ff067e24 */ /* 0x000fe2000f8e00ff */
[----:B----4-:R-:W-:Y:S01]  /*5660*/  MOV R11, UR5 ;  /* 0x00000005000b7c02 */ /* 0x010fe20008000f00 */
[----:B------:R-:W-:Y:S02]  /*5670*/  IMAD.U32 R10, RZ, RZ, UR4 ;  /* 0x00000004ff0a7e24 */ /* 0x000fe4000f8e00ff */
[----:B------:R-:W-:Y:S07]  /*5680*/  LEPC R20, `(.L_x_92) ;  /* 0x000000001014794e */ /* 0x000fee0000000000 */
[----:B---3-5:R-:W-:Y:S05]  /*5690*/  CALL.ABS.NOINC R2 ;  /* 0x0000000002007343 */ /* 0x028fea0003c00000 */
.L_x_92:
[----:B------:R-:W-:Y:S01]  /*56a0*/  LOP3.LUT P0, RZ, R109, 0x1b0, RZ, 0xc0, !PT ;  /* 0x000001b06dff7812 */ /* 0x000fe2000780c0ff */
[----:B------:R-:W-:Y:S11]  /*56b0*/  BSSY.RECONVERGENT B6, `(.L_x_93) ;  /* 0x0000013000067945 */ /* 0x000ff60003800200 */
[----:B------:R-:W-:Y:S01]  /*56c0*/  @!UPT UIADD3 URZ, UPT, UPT, URZ, URZ, URZ ;  /* 0x000000fffffff290 */ /* 0x000fe2000fffe0ff */
[----:B------:R-:W-:Y:S05]  /*56d0*/  @!P0 BRA `(.L_x_94) ;  /* 0x0000000000408947 */ /* 0x000fea0003800000 */
        /* <DEDUP_REMOVED lines=16> */
.L_x_94:
[----:B------:R-:W-:Y:S05]  /*57e0*/  BSYNC.RECONVERGENT B6 ;  /* 0x0000000000067941 */ /* 0x000fea0003800200 */
.L_x_93:
[----:B------:R-:W-:Y:S01]  /*57f0*/  ISETP.NE.U32.AND P4, PT, R90, RZ, PT ;  /* 0x000000ff5a00720c */ /* 0x000fe20003f85070 */
[----:B------:R-:W-:Y:S01]  /*5800*/  UISETP.NE.AND UP2, UPT, UR50, URZ, UPT ;  /* 0x000000ff3200728c */ /* 0x000fe2000bf45270 */
[----:B------:R-:W-:Y:S01]  /*5810*/  ISETP.NE.U32.AND P2, PT, RZ, UR38, PT ;  /* 0x00000026ff007c0c */ /* 0x000fe2000bf45070 */
[----:B------:R-:W-:Y:S01]  /*5820*/  UISETP.NE.U32.AND UP1, UPT, UR44, URZ, UPT ;  /* 0x000000ff2c00728c */ /* 0x000fe2000bf25070 */
[----:B------:R-:W-:Y:S01]  /*5830*/  ISETP.NE.AND.EX P4, PT, R91, RZ, PT, P4 ;  /* 0x000000ff5b00720c */ /* 0x000fe20003f85340 */
[----:B------:R-:W-:Y:S01]  /*5840*/  UPLOP3.LUT UP0, UPT, UPT, UPT, UPT, 0x40, 0x4 ;  /* 0x000000000004789c */ /* 0x000fe20003f0e870 */
[----:B------:R-:W-:Y:S01]  /*5850*/  ISETP.NE.AND.EX P2, PT, RZ, UR39, PT, P2 ;  /* 0x00000027ff007c0c */ /* 0x000fe2000bf45320 */
[----:B------:R-:W-:Y:S01]  /*5860*/  UISETP.NE.AND.EX UP1, UPT, UR45, URZ, UPT, UP1 ;  /* 0x000000ff2d00728c */ /* 0x000fe2000bf25310 */
[----:B------:R-:W-:Y:S04]  /*5870*/  PLOP3.LUT P1, PT, PT, PT, UP2, 0x80, 0x8 ;  /* 0x000000000008781c */ /* 0x000fe80003f2f028 */
[----:B------:R-:W-:Y:S06]  /*5880*/  @UP2 UPLOP3.LUT UP0, UPT, UPT, UPT, UP1, 0x80, 0x8 ;  /* 0x000000000008289c */ /* 0x000fec0003f0f010 */
[----:B------:R-:W-:Y:S01]  /*5890*/  PLOP3.LUT P0, PT, PT, PT, UP0, 0x80, 0x8 ;  /* 0x000000000008781c */ /* 0x000fe20003f0f008 */
[----:B------:R-:W-:Y:S01]  /*58a0*/  @!UPT UIADD3 URZ, UPT, UPT, URZ, URZ, URZ ;  /* 0x000000fffffff290 */ /* 0x000fe2000fffe0ff */
[----:B------:R-:W-:Y:S11]  /*58b0*/  BRA.U !UP1, `(.L_x_95) ;  /* 0x0000000109387547 */ /* 0x000ff6000b800000 */
[----:B------:R-:W-:Y:S01]  /*58c0*/  UISETP.NE.U32.AND UP0, UPT, UR38, URZ, UPT ;  /* 0x000000ff2600728c */ /* 0x000fe2000bf05070 */
[----:B------:R-:W-:Y:S02]  /*58d0*/  HFMA2 R0, -RZ, RZ, 0, 5.9604644775390625e-08 ;  /* 0x00000001ff007431 */ /* 0x000fe400000001ff */
[----:B------:R-:W-:Y:S01]  /*58e0*/  IMAD.MOV.U32 R96, RZ, RZ, 0x1 ;  /* 0x00000001ff607424 */ /* 0x000fe200078e00ff */
[----:B------:R-:W-:Y:S06]  /*58f0*/  UISETP.NE.AND.EX UP0, UPT, UR39, URZ, UPT, UP0 ;  /* 0x000000ff2700728c */ /* 0x000fec000bf05300 */
[----:B------:R-:W-:Y:S05]  /*5900*/  PLOP3.LUT P3, PT, PT, PT, UP0, 0x80, 0x8 ;  /* 0x000000000008781c */ /* 0x000fea0003f6f008 */
[----:B------:R-:W1:Y:S01]  /*5910*/  @UP0 LDCU.64 UR6, c[0x0][0x888] ;  /* 0x00011100ff0607ac */ /* 0x000e620008000a00 */
[----:B------:R-:W-:Y:S07]  /*5920*/  @UP0 UIMAD UR4, UR36, UR44, URZ ;  /* 0x0000002c240402a4 */ /* 0x000fee000f8e02ff */
[----:B------:R-:W-:Y:S01]  /*5930*/  @!P3 PRMT R96, R0, 0x7610, R96 ;  /* 0x000076100060b816 */ /* 0x000fe20000000060 */
[----:B-1----:R-:W-:Y:S03]  /*5940*/  @UP0 UIMAD.WIDE UR6, UR4, 0x4, UR6 ;  /* 0x00000004040608a5 */ /* 0x002fe6000f8e0206 */
[----:B------:R-:W1:Y:S03]  /*5950*/  @!UP0 LDCU UR4, c[0x0][0x880] ;  /* 0x00011000ff0487ac */ /* 0x000e660008000800 */
[----:B------:R-:W-:Y:S01]  /*5960*/  IMAD.U32 R2, RZ, RZ, UR6 ;  /* 0x00000006ff027e24 */ /* 0x000fe2000f8e00ff */
[----:B------:R-:W-:Y:S05]  /*5970*/  MOV R3, UR7 ;  /* 0x0000000700037c02 */ /* 0x000fea0008000f00 */
[----:B-----5:R2:W5:Y:S02]  /*5980*/  @P3 LDG.E R49, desc[UR46][R2.64] ;  /* 0x0000002e02313981 */ /* 0x020564000c1e1900 */
[----:B-12---:R-:W-:Y:S02]  /*5990*/  @!P3 IMAD.U32 R49, RZ, RZ, UR4 ;  /* 0x00000004ff31be24 */ /* 0x006fe4000f8e00ff */
.L_x_95:
[----:B------:R-:W-:Y:S05]  /*59a0*/  @!P4 BRA `(.L_x_96) ;  /* 0x000000000020c947 */ /* 0x000fea0003800000 */
[----:B------:R-:W-:Y:S04]  /*59b0*/  ISETP.NE.U32.AND P3, PT, R88, RZ, PT ;  /* 0x000000ff5800720c */ /* 0x000fe80003f65070 */
[----:B------:R-:W-:Y:S11]  /*59c0*/  ISETP.NE.AND.EX P3, PT, R89, RZ, PT, P3 ;  /* 0x000000ff5900720c */ /* 0x000ff60003f65330 */
[----:B------:R-:W-:Y:S02]  /*59d0*/  @!UPT UIADD3 URZ, UPT, UPT, URZ, URZ, URZ ;  /* 0x000000fffffff290 */ /* 0x000fe4000fffe0ff */
[----:B------:R-:W1:Y:S01]  /*59e0*/  @P3 LDC.64 R2, c[0x0][0x8a8] ;  /* 0x00022a00ff023b82 */ /* 0x000e620000000a00 */
[----:B------:R-:W-:Y:S04]  /*59f0*/  @P3 IMAD R0, R90, UR36, RZ ;  /* 0x000000245a003c24 */ /* 0x000fe8000f8e02ff */
[----:B-1----:R-:W-:Y:S05]  /*5a00*/  @P3 IMAD.WIDE R2, R0, 0x4, R2 ;  /* 0x0000000400023825 */ /* 0x002fea00078e0202 */
[----:B-----5:R1:W5:Y:S02]  /*5a10*/  @P3 LDG.E R47, desc[UR46][R2.64] ;  /* 0x0000002e022f3981 */ /* 0x020364000c1e1900 */
[----:B-1----:R-:W2:Y:S02]  /*5a20*/  @!P3 LDC R47, c[0x0][0x8a0] ;  /* 0x00022800ff2fbb82 */ /* 0x002ea40000000800 */
.L_x_96:
[----:B-----5:R-:W-:Y:S01]  /*5a30*/  FSETP.NEU.AND P4, PT, R49, RZ, PT ;  /* 0x000000ff3100720b */ /* 0x020fe20003f8d000 */
[----:B------:R-:W-:Y:S01]  /*5a40*/  BSSY B1, `(.L_x_97) ;  /* 0x0000042000017945 */ /* 0x000fe20003800000 */
[----:B------:R-:W-:Y:S01]  /*5a50*/  SEL R5, RZ, 0xffffffff, P2 ;  /* 0xffffffffff057807 */ /* 0x000fe20001000000 */
[----:B------:R-:W-:Y:S01]  /*5a60*/  IMAD.MOV.U32 R115, RZ, RZ, 0x1 ;  /* 0x00000001ff737424 */ /* 0x000fe200078e00ff */
[----:B------:R-:W-:Y:S02]  /*5a70*/  LOP3.LUT P3, RZ, R96, 0xff, RZ, 0xc0, !PT ;  /* 0x000000ff60ff7812 */ /* 0x000fe4000786c0ff */
[----:B------:R-:W-:Y:S02]  /*5a80*/  CS2R R86, SRZ ;  /* 0x0000000000567805 */ /* 0x000fe4000001ff00 */
[----:B------:R-:W-:Y:S02]  /*5a90*/  @P1 SEL R0, RZ, 0xffffffff, P4 ;  /* 0xffffffffff001807 */ /* 0x000fe40002000000 */
[----:B------:R-:W-:Y:S02]  /*5aa0*/  CS2R R84, SRZ ;  /* 0x0000000000547805 */ /* 0x000fe4000001ff00 */
[----:B------:R-:W-:Y:S02]  /*5ab0*/  LEA R2, R105, UR49, 0x3 ;  /* 0x0000003169027c11 */ /* 0x000fe4000f8e18ff */
[----:B------:R-:W-:Y:S02]  /*5ac0*/  CS2R R82, SRZ ;  /* 0x0000000000527805 */ /* 0x000fe4000001ff00 */
[----:B------:R-:W-:Y:S02]  /*5ad0*/  @P0 SEL R0, R5, R0, !P3 ;  /* 0x0000000005000207 */ /* 0x000fe40005800000 */
[----:B------:R-:W-:Y:S02]  /*5ae0*/  CS2R R80, SRZ ;  /* 0x0000000000507805 */ /* 0x000fe4000001ff00 */
[----:B------:R-:W-:Y:S02]  /*5af0*/  LEA R113, R45, UR49, 0x3 ;  /* 0x000000312d717c11 */ /* 0x000fe4000f8e18ff */
[----:B------:R-:W-:Y:S02]  /*5b00*/  @P1 LOP3.LUT R0, R0, 0x1, RZ, 0xc0, !PT ;  /* 0x0000000100001812 */ /* 0x000fe400078ec0ff */
[----:B------:R-:W-:Y:S02]  /*5b10*/  SHF.L.U32 R3, R107, 0x1f, RZ ;  /* 0x0000001f6b037819 */ /* 0x000fe400000006ff */
[----:B------:R-:W-:Y:S02]  /*5b20*/  ISETP.NE.U32.OR P6, PT, R0, 0x1, !P1 ;  /* 0x000000010000780c */ /* 0x000fe40004fc5470 */
[----:B------:R-:W-:Y:S02]  /*5b30*/  PLOP3.LUT P2, PT, PT, PT, UP1, 0x80, 0x8 ;  /* 0x000000000008781c */ /* 0x000fe40003f4f018 */
[----:B------:R-:W-:Y:S02]  /*5b40*/  LEA.HI R48, R45, R45, RZ, 0x1 ;  /* 0x0000002d2d307211 */ /* 0x000fe400078f08ff */
[----:B------:R-:W-:Y:S02]  /*5b50*/  SEL R4, RZ, 0xffffffff, P4 ;  /* 0xffffffffff047807 */ /* 0x000fe40002000000 */
[----:B------:R-:W-:Y:S05]  /*5b60*/  P2R R118, PR, RZ, 0x40 ;  /* 0x00000040ff767803 */ /* 0x000fea0000000000 */
[----:B------:R-:W-:Y:S02]  /*5b70*/  @P6 SHF.L.U32 R0, R104, 0x1f, RZ ;  /* 0x0000001f68006819 */ /* 0x000fe400000006ff */
[----:B------:R-:W-:Y:S02]  /*5b80*/  @P2 SEL R4, R5, R4, !P3 ;  /* 0x0000000405042207 */ /* 0x000fe40005800000 */
[----:B------:R1:W3:Y:S02]  /*5b90*/  @P6 SYNCS.PHASECHK.TRANS64.TRYWAIT P1, [R2+URZ+0xa0], R0 ;  /* 0x0000a000020065a7 */ /* 0x0002e400080211ff */
[----:B------:R-:W-:Y:S04]  /*5ba0*/  LOP3.LUT R4, R4, 0x1, RZ, 0xc0, !PT ;  /* 0x0000000104047812 */ /* 0x000fe800078ec0ff */
[----:B------:R-:W-:Y:S04]  /*5bb0*/  ISETP.NE.U32.AND P5, PT, R4, 0x1, PT ;  /* 0x000000010400780c */ /* 0x000fe80003fa5070 */
[----:B------:R-:W-:Y:S01]  /*5bc0*/  P2R R116, PR, RZ, 0x20 ;  /* 0x00000020ff747803 */ /* 0x000fe20000000000 */
[----:B------:R4:W2:Y:S01]  /*5bd0*/  SYNCS.PHASECHK.TRANS64.TRYWAIT P0, [R113+URZ+0x110], R3 ;  /* 0x00011003710075a7 */ /* 0x0008a200080011ff */
[C---:B-1----:R-:W-:Y:S01]  /*5be0*/  IMAD.SHL.U32 R0, R48.reuse, 0x80, RZ ;  /* 0x0000008030007824 */ /* 0x042fe200078e00ff */
[----:B------:R-:W-:Y:S04]  /*5bf0*/  LOP3.LUT R48, R48, 0xffe, RZ, 0xc0, !PT ;  /* 0x00000ffe30307812 */ /* 0x000fe800078ec0ff */
[----:B------:R-:W-:Y:S01]  /*5c00*/  LOP3.LUT R0, R0, 0xffffff00, RZ, 0xc0, !PT ;  /* 0xffffff0000007812 */ /* 0x000fe200078ec0ff */
[----:B------:R-:W-:Y:S04]  /*5c10*/  IMAD.IADD R48, R45, 0x1, -R48 ;  /* 0x000000012d307824 */ /* 0x000fe800078e0a30 */
[----:B------:R-:W-:Y:S04]  /*5c20*/  IMAD.IADD R0, R46, 0x1, R0 ;  /* 0x000000012e007824 */ /* 0x000fe800078e0200 */
[----:B------:R-:W-:Y:S01]  /*5c30*/  IMAD R48, R48, 0x100000, R0 ;  /* 0x0010000030307824 */ /* 0x000fe200078e0200 */
[----:B---3--:R-:W-:Y:S01]  /*5c40*/  @P6 SEL R115, RZ, 0x1, !P1 ;  /* 0x00000001ff736807 */ /* 0x008fe20004800000 */
[----:B----4-:R-:W-:Y:S06]  /*5c50*/  @!P6 BRA `(.L_x_98) ;  /* 0x000000000080e947 */ /* 0x010fec0003800000 */
[----:B------:R-:W-:Y:S01]  /*5c60*/  @P5 IMAD R5, R105, 0x1000, R100 ;  /* 0x0000100069055824 */ /* 0x000fe200078e0264 */
[----:B------:R-:W-:Y:S01]  /*5c70*/  ISETP.NE.AND P1, PT, R115, RZ, PT ;  /* 0x000000ff7300720c */ /* 0x000fe20003f25270 */
[----:B------:R-:W-:Y:S01]  /*5c80*/  BSSY B0, `(.L_x_99) ;  /* 0x000000b000007945 */ /* 0x000fe20003800000 */
[----:B------:R-:W-:Y:S01]  /*5c90*/  CS2R R82, SRZ ;  /* 0x0000000000527805 */ /* 0x000fe2000001ff00 */
[----:B------:R-:W-:Y:S01]  /*5ca0*/  @P5 VIADD R4, R5, UR49 ;  /* 0x0000003105045c36 */ /* 0x000fe20008000000 */
[----:B------:R-:W-:Y:S02]  /*5cb0*/  CS2R R80, SRZ ;  /* 0x0000000000507805 */ /* 0x000fe4000001ff00 */
[----:B------:R-:W-:Y:S02]  /*5cc0*/  CS2R R86, SRZ ;  /* 0x0000000000567805 */ /* 0x000fe4000001ff00 */
[----:B------:R-:W-:Y:S01]  /*5cd0*/  CS2R R84, SRZ ;  /* 0x0000000000547805 */ /* 0x000fe2000001ff00 */
[----:B------:R-:W-:Y:S04]  /*5ce0*/  @P5 IMAD R4, R108, -0x10, R4 ;  /* 0xfffffff06c045824 */ /* 0x000fe800078e0204 */
[----:B------:R-:W-:Y:S05]  /*5cf0*/  @P1 BRA `(.L_x_100) ;  /* 0x00000000000c1947 */ /* 0x000fea0003800000 */
[----:B------:R-:W-:Y:S04]  /*5d00*/  SHF.L.U32 R0, R104, 0x1f, RZ ;  /* 0x0000001f68007819 */ /* 0x000fe800000006ff */
[----:B------:R-:W1:Y:S02]  /*5d10*/  SYNCS.PHASECHK.TRANS64.TRYWAIT P1, [R2+URZ+0xa0], R0 ;  /* 0x0000a000020075a7 */ /* 0x000e6400080211ff */
[----:B-1----:R-:W-:Y:S05]  /*5d20*/  @!P1 BRA `(.L_x_101) ;  /* 0x0000004000a09947 */ /* 0x002fea0003800000 */
.L_x_100:
[----:B------:R-:W-:Y:S05]  /*5d30*/  BSYNC B0 ;  /* 0x0000000000007941 */ /* 0x000fea0003800000 */
.L_x_99:
[----:B------:R-:W-:Y:S01]  /*5d40*/  ISETP.NE.AND P1, PT, R116, RZ, PT ;  /* 0x000000ff7400720c */ /* 0x000fe20003f25270 */
[----:B-1----:R-:W-:Y:S02]  /*5d50*/  VIADD R2, R2, 0xc0 ;  /* 0x000000c002027836 */ /* 0x002fe40000000000 */
[----:B------:R-:W-:Y:S02]  /*5d60*/  IMAD.U32 R0, RZ, RZ, UR37 ;  /* 0x00000025ff007e24 */ /* 0x000fe4000f8e00ff */
[----:B------:R-:W-:Y:S03]  /*5d70*/  VIADD R105, R105, 0x1 ;  /* 0x0000000169697836 */ /* 0x000fe60000000000 */
[----:B------:R-:W-:Y:S05]  /*5d80*/  PRMT R0, R0, 0x654, R2 ;  /* 0x0000065400007816 */ /* 0x000fea0000000002 */
[----:B------:R1:W3:Y:S04]  /*5d90*/  @P1 LDS.128 R80, [R5+UR49+0x200] ;  /* 0x0002003105501984 */ /* 0x0002e80008000c00 */
[----:B------:R1:W4:Y:S01]  /*5da0*/  @P1 LDS.128 R84, [R4+0x210] ;  /* 0x0002100004541984 */ /* 0x0003220000000c00 */
[C---:B------:R-:W-:Y:S01]  /*5db0*/  ISETP.NE.AND P1, PT, R105.reuse, 0x4, PT ;  /* 0x000000046900780c */ /* 0x040fe20003f25270 */
[----:B------:R-:W-:Y:S01]  /*5dc0*/  @!PT LDS RZ, [RZ] ;  /* 0x00000000fffff984 */ /* 0x000fe20000000800 */
[----:B------:R-:W-:Y:S01]  /*5dd0*/  @!PT LDS RZ, [RZ] ;  /* 0x00000000fffff984 */ /* 0x000fe20000000800 */
[----:B------:R-:W-:Y:S01]  /*5de0*/  @!PT LDS RZ, [RZ] ;  /* 0x00000000fffff984 */ /* 0x000fe20000000800 */
[----:B------:R-:W-:Y:S01]  /*5df0*/  @!PT LDS RZ, [RZ] ;  /* 0x00000000fffff984 */ /* 0x000fe20000000800 */
[----:B------:R5:W-:Y:S06]  /*5e00*/  MEMBAR.ALL.CTA ;  /* 0x0000000000007992 */ /* 0x000bec0000008000 */
[----:B-----5:R-:W5:Y:S01]  /*5e10*/  FENCE.VIEW.ASYNC.S ;  /* 0x00000000000073c6 */ /* 0x020f620000000000 */
[----:B------:R-:W-:Y:S01]  /*5e20*/  SEL R105, R105, RZ, P1 ;  /* 0x000000ff69697207 */ /* 0x000fe20000800000 */
[----:B-----5:R5:W-:Y:S02]  /*5e30*/  SYNCS.ARRIVE.TRANS64.RED.A1T0 RZ, [R0+URZ], RZ ;  /* 0x000000ff00ff79a7 */ /* 0x020be400081004ff */
[----:B-----5:R-:W-:Y:S04]  /*5e40*/  SEL R0, RZ, 0x1, P1 ;  /* 0x00000001ff007807 */ /* 0x020fe80000800000 */
[----:B-1-3--:R-:W-:Y:S02]  /*5e50*/  LOP3.LUT R104, R104, R0, RZ, 0x3c, !PT ;  /* 0x0000000068687212 */ /* 0x00afe400078e3cff */
.L_x_98:
[----:B------:R-:W-:Y:S05]  /*5e60*/  BSYNC B1 ;  /* 0x0000000000017941 */ /* 0x000fea0003800000 */
.L_x_97:
[----:B------:R-:W-:Y:S04]  /*5e70*/  SHF.R.U32.HI R0, RZ, 0x15, R48 ;  /* 0x00000015ff007819 */ /* 0x000fe80000011630 */
[----:B------:R-:W-:Y:S01]  /*5e80*/  LOP3.LUT P1, RZ, R0, 0x3, R101, 0x48, !PT ;  /* 0x0000000300ff7812 */ /* 0x000fe20007824865 */
[----:B------:R-:W-:Y:S01]  /*5e90*/  @!UPT UIADD3 URZ, UPT, UPT, URZ, URZ, URZ ;  /* 0x000000fffffff290 */ /* 0x000fe2000fffe0ff */
[----:B--2---:R-:W-:Y:S11]  /*5ea0*/  @P0 BRA `(.L_x_102) ;  /* 0x0000000000080947 */ /* 0x004ff60003800000 */
[----:B------:R-:W1:Y:S02]  /*5eb0*/  SYNCS.PHASECHK.TRANS64.TRYWAIT P0, [R113+URZ+0x110], R3 ;  /* 0x00011003710075a7 */ /* 0x000e6400080011ff */
[----:B-1----:R-:W-:Y:S05]  /*5ec0*/  @!P0 BRA `(.L_x_103) ;  /* 0x00000040004c8947 */ /* 0x002fea0003800000 */
.L_x_102:
[----:B------:R-:W-:Y:S05]  /*5ed0*/  @!P1 BRA `(.L_x_104) ;  /* 0x0000000000409947 */ /* 0x000fea0003800000 */
[----:B------:R-:W2:Y:S01]  /*5ee0*/  LDCU.64 UR8, c[0x4][0x78] ;  /* 0x01000f00ff0877ac */ /* 0x000ea20008000a00 */
[----:B-1----:R-:W-:Y:S01]  /*5ef0*/  MOV R3, 0x0 ;  /* 0x0000000000037802 */ /* 0x002fe20000000f00 */
[----:B------:R-:W-:Y:S02]  /*5f00*/  HFMA2 R12, -RZ, RZ, 0, 5.9604644775390625e-08 ;  /* 0x00000001ff0c7431 */ /* 0x000fe400000001ff */
[----:B------:R-:W-:Y:S02]  /*5f10*/  IMAD.MOV.U32 R8, RZ, RZ, 0x192 ;  /* 0x00000192ff087424 */ /* 0x000fe400078e00ff */
[----:B------:R-:W-:Y:S01]  /*5f20*/  IMAD.MOV.U32 R13, RZ, RZ, RZ ;  /* 0x000000ffff0d7224 */ /* 0x000fe200078e00ff */
[----:B------:R-:W1:Y:S01]  /*5f30*/  LDCU.64 UR6, c[0x4][0x80] ;  /* 0x01001000ff0677ac */ /* 0x000e620008000a00 */
[----:B------:R-:W3:Y:S01]  /*5f40*/  LDC.64 R2, c[0x4][R3] ;  /* 0x0100000003027b82 */ /* 0x000ee20000000a00 */
[----:B------:R-:W5:Y:S01]  /*5f50*/  LDCU.64 UR4, c[0x4][0x18] ;  /* 0x01000300ff0477ac */ /* 0x000f620008000a00 */
[----:B--2---:R-:W-:Y:S01]  /*5f60*/  MOV R5, UR9 ;  /* 0x0000000900057c02 */ /* 0x004fe20008000f00 */
[----:B------:R-:W-:Y:S01]  /*5f70*/  IMAD.U32 R4, RZ, RZ, UR8 ;  /* 0x00000008ff047e24 */ /* 0x000fe2000f8e00ff */
[----:B-1----:R-:W-:Y:S01]  /*5f80*/  MOV R7, UR7 ;  /* 0x0000000700077c02 */ /* 0x002fe20008000f00 */
[----:B------:R-:W-:Y:S01]  /*5f90*/  IMAD.U32 R6, RZ, RZ, UR6 ;  /* 0x00000006ff067e24 */ /* 0x000fe2000f8e00ff */
[----:B-----5:R-:W-:Y:S01]  /*5fa0*/  MOV R11, UR5 ;  /* 0x00000005000b7c02 */ /* 0x020fe20008000f00 */
[----:B------:R-:W-:Y:S02]  /*5fb0*/  IMAD.U32 R10, RZ, RZ, UR4 ;  /* 0x00000004ff0a7e24 */ /* 0x000fe4000f8e00ff */
[----:B------:R-:W-:Y:S07]  /*5fc0*/  LEPC R20, `(.L_x_104) ;  /* 0x000000001014794e */ /* 0x000fee0000000000 */
[----:B---34-:R-:W-:Y:S05]  /*5fd0*/  CALL.ABS.NOINC R2 ;  /* 0x0000000002007343 */ /* 0x018fea0003c00000 */
.L_x_104:
[----:B------:R-:W-:Y:S01]  /*5fe0*/  F2FP.F16.E4M3.UNPACK_B R4, R81 ;  /* 0x00000051ff04723e */ /* 0x000fe200020006ff */
[----:B------:R-:W-:Y:S05]  /*5ff0*/  WARPSYNC.ALL ;  /* 0x0000000000007948 */ /* 0x000fea0003800000 */
[----:B------:R-:W-:Y:S01]  /*6000*/  R2UR UR4, R48 ;  /* 0x00000000300472ca */ /* 0x000fe200000e0000 */
[--C-:B------:R-:W-:Y:S01]  /*6010*/  HADD2.F32 R53, -RZ, R4.reuse.H0_H0 ;  /* 0x20000004ff357230 */ /* 0x100fe20000004100 */
[-C--:B-1----:R-:W-:Y:S01]  /*6020*/  F2FP.F16.E4M3.UNPACK_B R3, R80.reuse ;  /* 0x00000050ff03723e */ /* 0x082fe200020006ff */
[----:B------:R-:W-:Y:S01]  /*6030*/  HADD2.F32 R54, -RZ, R4.H1_H1 ;  /* 0x30000004ff367230 */ /* 0x000fe20000004100 */
[----:B------:R-:W-:Y:S01]  /*6040*/  F2FP.F16.E4M3.UNPACK_B R0, R80.H1 ;  /* 0x00000050ff00723e */ /* 0x000fe200030006ff */
[----:B------:R-:W-:Y:S01]  /*6050*/  BSSY.RECONVERGENT B0, `(.L_x_105) ;  /* 0x0000099000007945 */ /* 0x000fe20003800200 */
[----:B------:R-:W-:Y:S01]  /*6060*/  F2FP.F16.E4M3.UNPACK_B R64, R83.H1 ;  /* 0x00000053ff40723e */ /* 0x000fe200030006ff */
[--C-:B------:R-:W-:Y:S01]  /*6070*/  HADD2.F32 R2, -RZ, R3.reuse.H0_H0 ;  /* 0x20000003ff027230 */ /* 0x100fe20000004100 */
[----:B----4-:R-:W-:Y:S01]  /*6080*/  F2FP.F16.E4M3.UNPACK_B R74, R86 ;  /* 0x00000056ff4a723e */ /* 0x010fe200020006ff */
[----:B------:R-:W-:Y:S01]  /*6090*/  HADD2.F32 R50, -RZ, R3.H1_H1 ;  /* 0x30000003ff327230 */ /* 0x000fe20000004100 */
[----:B------:R-:W-:Y:S01]  /*60a0*/  F2FP.F16.E4M3.UNPACK_B R3, R81.H1 ;  /* 0x00000051ff03723e */ /* 0x000fe200030006ff */
[--C-:B------:R-:W-:Y:S01]  /*60b0*/  HADD2.F32 R51, -RZ, R0.reuse.H0_H0 ;  /* 0x20000000ff337230 */ /* 0x100fe20000004100 */
[----:B------:R-:W-:Y:S01]  /*60c0*/  IADD3 R114, PT, PT, R100, UR49, RZ ;  /* 0x0000003164727c10 */ /* 0x000fe2000fffe0ff */
[----:B------:R-:W-:Y:S01]  /*60d0*/  HADD2.F32 R52, -RZ, R0.H1_H1 ;  /* 0x30000000ff347230 */ /* 0x000fe20000004100 */
[----:B------:R-:W-:Y:S01]  /*60e0*/  LDTM.16dp32bit_t0_t15.x32 R4, tmem[UR4] ;  /* 0x00000004000479ee */ /* 0x000fe20008a80000 */
[----:B------:R-:W1:Y:S01]  /*60f0*/  LDTM.16dp32bit_t16_t31.x32 R4, tmem[UR4+0x20] ;  /* 0x00002004000479ee */ /* 0x000e620008aa0000 */
[-C--:B------:R-:W-:Y:S01]  /*6100*/  F2FP.F16.E4M3.UNPACK_B R0, R82.reuse ;  /* 0x00000052ff00723e */ /* 0x080fe200020006ff */
[--C-:B------:R-:W-:Y:S01]  /*6110*/  HADD2.F32 R55, -RZ, R3.reuse.H0_H0 ;  /* 0x20000003ff377230 */ /* 0x100fe20000004100 */
[----:B------:R-:W-:Y:S01]  /*6120*/  SHF.L.U32 R117, R102, 0x4, RZ ;  /* 0x0000000466757819 */ /* 0x000fe200000006ff */
[----:B------:R-:W-:Y:S01]  /*6130*/  HADD2.F32 R56, -RZ, R3.H1_H1 ;  /* 0x30000003ff387230 */ /* 0x000fe20000004100 */
[----:B------:R-:W-:Y:S01]  /*6140*/  F2FP.F16.E4M3.UNPACK_B R3, R82.H1 ;  /* 0x00000052ff03723e */ /* 0x000fe200030006ff */
[--C-:B------:R-:W-:Y:S01]  /*6150*/  HADD2.F32 R57, -RZ, R0.reuse.H0_H0 ;  /* 0x20000000ff397230 */ /* 0x100fe20000004100 */
[----:B------:R-:W-:Y:S01]  /*6160*/  IADD3 R114, PT, PT, R114, R117, RZ ;  /* 0x0000007572727210 */ /* 0x000fe20007ffe0ff */
[----:B------:R-:W-:Y:S01]  /*6170*/  HADD2.F32 R58, -RZ, R0.H1_H1 ;  /* 0x30000000ff3a7230 */ /* 0x000fe20000004100 */
[----:B------:R-:W-:Y:S01]  /*6180*/  F2FP.F16.E4M3.UNPACK_B R0, R83 ;  /* 0x00000053ff00723e */ /* 0x000fe200020006ff */
[--C-:B------:R-:W-:Y:S01]  /*6190*/  HADD2.F32 R59, -RZ, R3.reuse.H0_H0 ;  /* 0x20000003ff3b7230 */ /* 0x100fe20000004100 */
[----:B------:R-:W-:Y:S01]  /*61a0*/  ISETP.NE.AND P0, PT, R110, RZ, PT ;  /* 0x000000ff6e00720c */ /* 0x000fe20003f05270 */
[----:B------:R-:W-:Y:S01]  /*61b0*/  HADD2.F32 R60, -RZ, R3.H1_H1 ;  /* 0x30000003ff3c7230 */ /* 0x000fe20000004100 */
[-C--:B------:R-:W-:Y:S01]  /*61c0*/  F2FP.F16.E4M3.UNPACK_B R3, R84.reuse ;  /* 0x00000054ff03723e */ /* 0x080fe200020006ff */
[--C-:B------:R-:W-:Y:S01]  /*61d0*/  HADD2.F32 R61, -RZ, R0.reuse.H0_H0 ;  /* 0x20000000ff3d7230 */ /* 0x100fe20000004100 */
[----:B------:R-:W-:Y:S01]  /*61e0*/  ISETP.NE.AND P6, PT, R118, RZ, PT ;  /* 0x000000ff7600720c */ /* 0x000fe20003fc5270 */
[----:B------:R-:W-:Y:S01]  /*61f0*/  HADD2.F32 R62, -RZ, R0.H1_H1 ;  /* 0x30000000ff3e7230 */ /* 0x000fe20000004100 */
[----:B------:R-:W-:Y:S01]  /*6200*/  F2FP.F16.E4M3.UNPACK_B R0, R84.H1 ;  /* 0x00000054ff00723e */ /* 0x000fe200030006ff */
[--C-:B------:R-:W-:Y:S02]  /*6210*/  HADD2.F32 R65, -RZ, R3.reuse.H0_H0 ;  /* 0x20000003ff417230 */ /* 0x100fe40000004100 */
[----:B------:R-:W-:Y:S01]  /*6220*/  HADD2.F32 R66, -RZ, R3.H1_H1 ;  /* 0x30000003ff427230 */ /* 0x000fe20000004100 */
[-C--:B------:R-:W-:Y:S01]  /*6230*/  F2FP.F16.E4M3.UNPACK_B R3, R85.reuse ;  /* 0x00000055ff03723e */ /* 0x080fe200020006ff */
[--C-:B------:R-:W-:Y:S02]  /*6240*/  HADD2.F32 R67, -RZ, R0.reuse.H0_H0 ;  /* 0x20000000ff437230 */ /* 0x100fe40000004100 */
[----:B------:R-:W-:Y:S01]  /*6250*/  HADD2.F32 R68, -RZ, R0.H1_H1 ;  /* 0x30000000ff447230 */ /* 0x000fe20000004100 */
[----:B------:R-:W-:Y:S01]  /*6260*/  F2FP.F16.E4M3.UNPACK_B R0, R85.H1 ;  /* 0x00000055ff00723e */ /* 0x000fe200030006ff */
[--C-:B------:R-:W-:Y:S02]  /*6270*/  HADD2.F32 R69, -RZ, R3.reuse.H0_H0 ;  /* 0x20000003ff457230 */ /* 0x100fe40000004100 */
[C---:B-1----:R-:W-:Y:S01]  /*6280*/  FMUL R7, R47.reuse, R7 ;  /* 0x000000072f077220 */ /* 0x042fe20000400000 */
[----:B------:R-:W-:Y:S01]  /*6290*/  HADD2.F32 R70, -RZ, R3.H1_H1 ;  /* 0x30000003ff467230 */ /* 0x000fe20000004100 */
[----:B------:R-:W-:Y:S01]  /*62a0*/  F2FP.F16.E4M3.UNPACK_B R3, R86.H1 ;  /* 0x00000056ff03723e */ /* 0x000fe200030006ff */
[--C-:B------:R-:W-:Y:S02]  /*62b0*/  HADD2.F32 R71, -RZ, R0.reuse.H0_H0 ;  /* 0x20000000ff477230 */ /* 0x100fe40000004100 */
[----:B------:R-:W-:Y:S02]  /*62c0*/  HADD2.F32 R72, -RZ, R0.H1_H1 ;  /* 0x30000000ff487230 */ /* 0x000fe40000004100 */
[----:B------:R-:W-:Y:S01]  /*62d0*/  FMUL R0, R47, R4 ;  /* 0x000000042f007220 */ /* 0x000fe20000400000 */
[--C-:B------:R-:W-:Y:S01]  /*62e0*/  HADD2.F32 R73, -RZ, R74.reuse.H0_H0 ;  /* 0x2000004aff497230 */ /* 0x100fe20000004100 */
[----:B------:R-:W-:Y:S01]  /*62f0*/  F2FP.F16.E4M3.UNPACK_B R4, R87 ;  /* 0x00000057ff04723e */ /* 0x000fe200020006ff */
[----:B------:R-:W-:Y:S02]  /*6300*/  HADD2.F32 R74, -RZ, R74.H1_H1 ;  /* 0x3000004aff4a7230 */ /* 0x000fe40000004100 */
[----:B------:R-:W-:Y:S01]  /*6310*/  FFMA R0, R49, R2, R0 ;  /* 0x0000000231007223 */ /* 0x000fe20000000000 */
[----:B------:R-:W-:Y:S01]  /*6320*/  FMUL R2, R47, R5 ;  /* 0x000000052f027220 */ /* 0x000fe20000400000 */
[--C-:B------:R-:W-:Y:S01]  /*6330*/  HADD2.F32 R75, -RZ, R3.reuse.H0_H0 ;  /* 0x20000003ff4b7230 */ /* 0x100fe20000004100 */
[----:B------:R-:W-:Y:S01]  /*6340*/  F2FP.F16.E4M3.UNPACK_B R5, R87.H1 ;  /* 0x00000057ff05723e */ /* 0x000fe200030006ff */
[----:B------:R-:W-:Y:S02]  /*6350*/  HADD2.F32 R76, -RZ, R3.H1_H1 ;  /* 0x30000003ff4c7230 */ /* 0x000fe40000004100 */
[----:B------:R-:W-:Y:S01]  /*6360*/  FFMA R2, R49, R50, R2 ;  /* 0x0000003231027223 */ /* 0x000fe20000000002 */
[--C-:B------:R-:W-:Y:S02]  /*6370*/  HADD2.F32 R50, -RZ, R4.reuse.H0_H0 ;  /* 0x20000004ff327230 */ /* 0x100fe40000004100 */
[C---:B------:R-:W-:Y:S01]  /*6380*/  FMUL R3, R47.reuse, R6 ;  /* 0x000000062f037220 */ /* 0x040fe20000400000 */
[--C-:B------:R-:W-:Y:S02]  /*6390*/  HADD2.F32 R77, -RZ, R5.reuse.H1_H1 ;  /* 0x30000005ff4d7230 */ /* 0x100fe40000004100 */
[C---:B------:R-:W-:Y:S01]  /*63a0*/  FMUL R6, R47.reuse, R11 ;  /* 0x0000000b2f067220 */ /* 0x040fe20000400000 */
[----:B------:R-:W-:Y:S01]  /*63b0*/  FMUL R11, R47, R16 ;  /* 0x000000102f0b7220 */ /* 0x000fe20000400000 */
[C---:B------:R-:W-:Y:S01]  /*63c0*/  FFMA R3, R49.reuse, R51, R3 ;  /* 0x0000003331037223 */ /* 0x040fe20000000003 */
[----:B------:R-:W-:Y:S01]  /*63d0*/  FFMA R7, R49, R52, R7 ;  /* 0x0000003431077223 */ /* 0x000fe20000000007 */
[----:B------:R-:W-:Y:S02]  /*63e0*/  HADD2.F32 R51, -RZ, R4.H1_H1 ;  /* 0x30000004ff337230 */ /* 0x000fe40000004100 */
[C---:B------:R-:W-:Y:S01]  /*63f0*/  FMUL R4, R47.reuse, R9 ;  /* 0x000000092f047220 */ /* 0x040fe20000400000 */
[----:B------:R-:W-:Y:S02]  /*6400*/  HADD2.F32 R52, -RZ, R5.H0_H0 ;  /* 0x20000005ff347230 */ /* 0x000fe40000004100 */
[----:B------:R-:W-:Y:S01]  /*6410*/  FMUL R16, R47, R21 ;  /* 0x000000152f107220 */ /* 0x000fe20000400000 */
[----:B------:R-:W-:Y:S01]  /*6420*/  F2FP.SATFINITE.E4M3.F32.PACK_AB_MERGE_C R78, R7, R3, RZ ;  /* 0x00000003074e723e */ /* 0x000fe200048070ff */
[C---:B------:R-:W-:Y:S01]  /*6430*/  FMUL R3, R47.reuse, R8 ;  /* 0x000000082f037220 */ /* 0x040fe20000400000 */
[C---:B------:R-:W-:Y:S01]  /*6440*/  FMUL R7, R47.reuse, R12 ;  /* 0x0000000c2f077220 */ /* 0x040fe20000400000 */
[C---:B------:R-:W-:Y:S01]  /*6450*/  FMUL R8, R47.reuse, R13 ;  /* 0x0000000d2f087220 */ /* 0x040fe20000400000 */
[----:B------:R-:W-:Y:S01]  /*6460*/  FMUL R12, R47, R17 ;  /* 0x000000112f0c7220 */ /* 0x000fe20000400000 */
[C---:B------:R-:W-:Y:S01]  /*6470*/  FFMA R3, R49.reuse, R53, R3 ;  /* 0x0000003531037223 */ /* 0x040fe20000000003 */
[----:B------:R-:W-:Y:S01]  /*6480*/  FFMA R4, R49, R54, R4 ;  /* 0x0000003631047223 */ /* 0x000fe20000000004 */
[C---:B------:R-:W-:Y:S01]  /*6490*/  FMUL R5, R47.reuse, R10 ;  /* 0x0000000a2f057220 */ /* 0x040fe20000400000 */
[C---:B------:R-:W-:Y:S01]  /*64a0*/  FMUL R9, R47.reuse, R14 ;  /* 0x0000000e2f097220 */ /* 0x040fe20000400000 */
[C---:B------:R-:W-:Y:S01]  /*64b0*/  FMUL R10, R47.reuse, R15 ;  /* 0x0000000f2f0a7220 */ /* 0x040fe20000400000 */
[----:B------:R-:W-:Y:S01]  /*64c0*/  FMUL R15, R47, R20 ;  /* 0x000000142f0f7220 */ /* 0x000fe20000400000 */
[C---:B------:R-:W-:Y:S01]  /*64d0*/  FFMA R5, R49.reuse, R55, R5 ;  /* 0x0000003731057223 */ /* 0x040fe20000000005 */
[C---:B------:R-:W-:Y:S01]  /*64e0*/  FFMA R6, R49.reuse, R56, R6 ;  /* 0x0000003831067223 */ /* 0x040fe20000000006 */
[C---:B------:R-:W-:Y:S01]  /*64f0*/  FFMA R7, R49.reuse, R57, R7 ;  /* 0x0000003931077223 */ /* 0x040fe20000000007 */
[C---:B------:R-:W-:Y:S01]  /*6500*/  FFMA R8, R49.reuse, R58, R8 ;  /* 0x0000003a31087223 */ /* 0x040fe20000000008 */
[--C-:B------:R-:W-:Y:S02]  /*6510*/  HADD2.F32 R63, -RZ, R64.reuse.H0_H0 ;  /* 0x20000040ff3f7230 */ /* 0x100fe40000004100 */
[C---:B------:R-:W-:Y:S01]  /*6520*/  FFMA R9, R49.reuse, R59, R9 ;  /* 0x0000003b31097223 */ /* 0x040fe20000000009 */
[----:B------:R-:W-:Y:S01]  /*6530*/  F2FP.SATFINITE.E4M3.F32.PACK_AB_MERGE_C R5, R6, R5, RZ ;  /* 0x000000050605723e */ /* 0x000fe200048070ff */
[C---:B------:R-:W-:Y:S01]  /*6540*/  FFMA R10, R49.reuse, R60, R10 ;  /* 0x0000003c310a7223 */ /* 0x040fe2000000000a */
[C---:B------:R-:W-:Y:S01]  /*6550*/  FFMA R11, R49.reuse, R61, R11 ;  /* 0x0000003d310b7223 */ /* 0x040fe2000000000b */
[----:B------:R-:W-:Y:S01]  /*6560*/  FFMA R12, R49, R62, R12 ;  /* 0x0000003e310c7223 */ /* 0x000fe2000000000c */
[C---:B------:R-:W-:Y:S01]  /*6570*/  FMUL R20, R47.reuse, R25 ;  /* 0x000000192f147220 */ /* 0x040fe20000400000 */
[C---:B------:R-:W-:Y:S01]  /*6580*/  FMUL R25, R47.reuse, R30 ;  /* 0x0000001e2f197220 */ /* 0x040fe20000400000 */
[C---:B------:R-:W-:Y:S01]  /*6590*/  FMUL R30, R47.reuse, R35 ;  /* 0x000000232f1e7220 */ /* 0x040fe20000400000 */
[----:B------:R-:W-:Y:S01]  /*65a0*/  F2FP.SATFINITE.E4M3.F32.PACK_AB_MERGE_C R9, R10, R9, RZ ;  /* 0x000000090a09723e */ /* 0x000fe200048070ff */
[----:B------:R-:W-:Y:S02]  /*65b0*/  HADD2.F32 R64, -RZ, R64.H1_H1 ;  /* 0x30000040ff407230 */ /* 0x000fe40000004100 */
[C---:B------:R-:W-:Y:S01]  /*65c0*/  FMUL R13, R47.reuse, R18 ;  /* 0x000000122f0d7220 */ /* 0x040fe20000400000 */
[C---:B------:R-:W-:Y:S01]  /*65d0*/  FMUL R14, R47.reuse, R19 ;  /* 0x000000132f0e7220 */ /* 0x040fe20000400000 */
[C---:B------:R-:W-:Y:S01]  /*65e0*/  FMUL R17, R47.reuse, R22 ;  /* 0x000000162f117220 */ /* 0x040fe20000400000 */
[----:B------:R-:W-:Y:S01]  /*65f0*/  FMUL R18, R47, R23 ;  /* 0x000000172f127220 */ /* 0x000fe20000400000 */
[C---:B------:R-:W-:Y:S01]  /*6600*/  FFMA R13, R49.reuse, R63, R13 ;  /* 0x0000003f310d7223 */ /* 0x040fe2000000000d */
[C---:B------:R-:W-:Y:S01]  /*6610*/  FFMA R14, R49.reuse, R64, R14 ;  /* 0x00000040310e7223 */ /* 0x040fe2000000000e */
[----:B------:R-:W-:Y:S01]  /*6620*/  FFMA R15, R49, R65, R15 ;  /* 0x00000041310f7223 */ /* 0x000fe2000000000f */
[----:B------:R-:W-:Y:S01]  /*6630*/  FMUL R19, R47, R24 ;  /* 0x000000182f137220 */ /* 0x000fe20000400000 */
[C---:B------:R-:W-:Y:S01]  /*6640*/  FFMA R16, R49.reuse, R66, R16 ;  /* 0x0000004231107223 */ /* 0x040fe20000000010 */
[----:B------:R-:W-:Y:S01]  /*6650*/  FFMA R17, R49, R67, R17 ;  /* 0x0000004331117223 */ /* 0x000fe20000000011 */
[----:B------:R-:W-:Y:S01]  /*6660*/  F2FP.SATFINITE.E4M3.F32.PACK_AB_MERGE_C R13, R14, R13, RZ ;  /* 0x0000000d0e0d723e */ /* 0x000fe200048070ff */
[C---:B------:R-:W-:Y:S01]  /*6670*/  FMUL R21, R47.reuse, R26 ;  /* 0x0000001a2f157220 */ /* 0x040fe20000400000 */
[----:B------:R-:W-:Y:S01]  /*6680*/  FMUL R22, R47, R27 ;  /* 0x0000001b2f167220 */ /* 0x000fe20000400000 */
[C---:B------:R-:W-:Y:S01]  /*6690*/  FFMA R18, R49.reuse, R68, R18 ;  /* 0x0000004431127223 */ /* 0x040fe20000000012 */
[----:B------:R-:W-:Y:S01]  /*66a0*/  FFMA R19, R49, R69, R19 ;  /* 0x0000004531137223 */ /* 0x000fe20000000013 */
[----:B------:R-:W-:Y:S01]  /*66b0*/  FMUL R23, R47, R28 ;  /* 0x0000001c2f177220 */ /* 0x000fe20000400000 */
[----:B------:R-:W-:Y:S01]  /*66c0*/  FFMA R20, R49, R70, R20 ;  /* 0x0000004631147223 */ /* 0x000fe20000000014 */
[----:B------:R-:W-:Y:S01]  /*66d0*/  FMUL R24, R47, R29 ;  /* 0x0000001d2f187220 */ /* 0x000fe20000400000 */
[C---:B------:R-:W-:Y:S01]  /*66e0*/  FFMA R21, R49.reuse, R71, R21 ;  /* 0x0000004731157223 */ /* 0x040fe20000000015 */
[----:B------:R-:W-:Y:S01]  /*66f0*/  FFMA R22, R49, R72, R22 ;  /* 0x0000004831167223 */ /* 0x000fe20000000016 */
[C---:B------:R-:W-:Y:S01]  /*6700*/  FMUL R26, R47.reuse, R31 ;  /* 0x0000001f2f1a7220 */ /* 0x040fe20000400000 */
[----:B------:R-:W-:Y:S01]  /*6710*/  FMUL R27, R47, R32 ;  /* 0x000000202f1b7220 */ /* 0x000fe20000400000 */
[----:B------:R-:W-:Y:S01]  /*6720*/  FFMA R23, R49, R73, R23 ;  /* 0x0000004931177223 */ /* 0x000fe20000000017 */
[----:B------:R-:W-:Y:S01]  /*6730*/  FMUL R28, R47, R33 ;  /* 0x000000212f1c7220 */ /* 0x000fe20000400000 */
[----:B------:R-:W-:Y:S01]  /*6740*/  FFMA R24, R49, R74, R24 ;  /* 0x0000004a31187223 */ /* 0x000fe20000000018 */
[----:B------:R-:W-:Y:S01]  /*6750*/  FMUL R29, R47, R34 ;  /* 0x000000222f1d7220 */ /* 0x000fe20000400000 */
[C---:B------:R-:W-:Y:S01]  /*6760*/  FFMA R25, R49.reuse, R75, R25 ;  /* 0x0000004b31197223 */ /* 0x040fe20000000019 */
[C---:B------:R-:W-:Y:S01]  /*6770*/  FFMA R26, R49.reuse, R76, R26 ;  /* 0x0000004c311a7223 */ /* 0x040fe2000000001a */
[C---:B------:R-:W-:Y:S01]  /*6780*/  FFMA R27, R49.reuse, R50, R27 ;  /* 0x00000032311b7223 */ /* 0x040fe2000000001b */
[C---:B------:R-:W-:Y:S01]  /*6790*/  FFMA R28, R49.reuse, R51, R28 ;  /* 0x00000033311c7223 */ /* 0x040fe2000000001c */
[----:B------:R-:W-:Y:S01]  /*67a0*/  F2FP.SATFINITE.E4M3.F32.PACK_AB_MERGE_C R17, R18, R17, RZ ;  /* 0x000000111211723e */ /* 0x000fe200048070ff */
[C---:B------:R-:W-:Y:S01]  /*67b0*/  FFMA R29, R49.reuse, R52, R29 ;  /* 0x00000034311d7223 */ /* 0x040fe2000000001d */
[----:B------:R-:W-:Y:S01]  /*67c0*/  F2FP.SATFINITE.E4M3.F32.PACK_AB_MERGE_C R21, R22, R21, RZ ;  /* 0x000000151615723e */ /* 0x000fe200048070ff */
[----:B------:R-:W-:Y:S01]  /*67d0*/  FFMA R30, R49, R77, R30 ;  /* 0x0000004d311e7223 */ /* 0x000fe2000000001e */
[----:B------:R-:W-:Y:S02]  /*67e0*/  F2FP.SATFINITE.E4M3.F32.PACK_AB_MERGE_C R32, R2, R0, R78 ;  /* 0x000000000220723e */ /* 0x000fe4000480704e */
[----:B------:R-:W-:Y:S02]  /*67f0*/  F2FP.SATFINITE.E4M3.F32.PACK_AB_MERGE_C R33, R4, R3, R5 ;  /* 0x000000030421723e */ /* 0x000fe40004807005 */
[----:B------:R-:W-:Y:S02]  /*6800*/  F2FP.SATFINITE.E4M3.F32.PACK_AB_MERGE_C R34, R8, R7, R9 ;  /* 0x000000070822723e */ /* 0x000fe40004807009 */
[----:B------:R-:W-:Y:S02]  /*6810*/  F2FP.SATFINITE.E4M3.F32.PACK_AB_MERGE_C R35, R12, R11, R13 ;  /* 0x0000000b0c23723e */ /* 0x000fe4000480700d */
[----:B------:R-:W-:Y:S02]  /*6820*/  F2FP.SATFINITE.E4M3.F32.PACK_AB_MERGE_C R16, R16, R15, R17 ;  /* 0x0000000f1010723e */ /* 0x000fe40004807011 */
[----:B------:R-:W-:Y:S01]  /*6830*/  F2FP.SATFINITE.E4M3.F32.PACK_AB_MERGE_C R17, R20, R19, R21 ;  /* 0x000000131411723e */ /* 0x000fe20004807015 */
[----:B------:R1:W-:Y:S01]  /*6840*/  STS.128 [R100+UR49+0x4200], R32 ;  /* 0x0042002064007988 */ /* 0x0003e20008000c31 */
[----:B------:R-:W-:Y:S02]  /*6850*/  F2FP.SATFINITE.E4M3.F32.PACK_AB_MERGE_C R18, R26, R25, RZ ;  /* 0x000000191a12723e */ /* 0x000fe400048070ff */
[----:B------:R-:W-:Y:S02]  /*6860*/  F2FP.SATFINITE.E4M3.F32.PACK_AB_MERGE_C R19, R30, R29, RZ ;  /* 0x0000001d1e13723e */ /* 0x000fe400048070ff */
[----:B------:R-:W-:Y:S02]  /*6870*/  F2FP.SATFINITE.E4M3.F32.PACK_AB_MERGE_C R18, R24, R23, R18 ;  /* 0x000000171812723e */ /* 0x000fe40004807012 */
[----:B------:R-:W-:Y:S02]  /*6880*/  F2FP.SATFINITE.E4M3.F32.PACK_AB_MERGE_C R19, R28, R27, R19 ;  /* 0x0000001b1c13723e */ /* 0x000fe40004807013 */
[----:B------:R-:W-:Y:S02]  /*6890*/  LEA R0, R105, UR49, 0x3 ;  /* 0x0000003169007c11 */ /* 0x000fe4000f8e18ff */
[----:B------:R-:W-:Y:S01]  /*68a0*/  @P6 SHF.L.U32 R2, R104, 0x1f, RZ ;  /* 0x0000001f68026819 */ /* 0x000fe200000006ff */
[----:B------:R1:W-:Y:S01]  /*68b0*/  STS.128 [R114+0x4210], R16 ;  /* 0x0042101072007388 */ /* 0x0003e20000000c00 */
[----:B------:R-:W-:Y:S01]  /*68c0*/  @!PT LDS RZ, [RZ] ;  /* 0x00000000fffff984 */ /* 0x000fe20000000800 */
[----:B------:R-:W-:Y:S01]  /*68d0*/  @!PT LDS RZ, [RZ] ;  /* 0x00000000fffff984 */ /* 0x000fe20000000800 */
[----:B------:R-:W-:Y:S01]  /*68e0*/  @!PT LDS RZ, [RZ] ;  /* 0x00000000fffff984 */ /* 0x000fe20000000800 */
[----:B------:R-:W-:Y:S01]  /*68f0*/  @!PT LDS RZ, [RZ] ;  /* 0x00000000fffff984 */ /* 0x000fe20000000800 */
[----:B------:R2:W-:Y:S07]  /*6900*/  MEMBAR.ALL.CTA ;  /* 0x0000000000007992 */ /* 0x0005ee0000008000 */
[----:B--2---:R-:W2:Y:S02]  /*6910*/  FENCE.VIEW.ASYNC.S ;  /* 0x00000000000073c6 */ /* 0x004ea40000000000 */
[----:B--2---:R-:W-:Y:S06]  /*6920*/  BAR.SYNC.DEFER_BLOCKING 0x1, 0x80 ;  /* 0x0042000000007b1d */ /* 0x004fec0000010000 */
[----:B------:R-:W-:Y:S05]  /*6930*/  @P0 BRA `(.L_x_106) ;  /* 0x0000000000280947 */ /* 0x000fea0003800000 */
[----:B------:R-:W-:Y:S02]  /*6940*/  UIADD3 UR4, UPT, UPT, UR49, 0x4200, URZ ;  /* 0x0000420031047890 */ /* 0x000fe4000fffe0ff */
[----:B------:R-:W-:Y:S01]  /*6950*/  UIADD3 UR6, UP0, UPT, UR52, 0x680, URZ ;  /* 0x0000068034067890 */ /* 0x000fe2000ff1e0ff */
[----:B------:R-:W-:Y:S03]  /*6960*/  UMOV UR43, UR36 ;  /* 0x00000024002b7c82 */ /* 0x000fe60008000000 */
[----:B------:R-:W-:Y:S01]  /*6970*/  MOV R109, UR4 ;  /* 0x00000004006d7c02 */ /* 0x000fe20008000f00 */
[----:B------:R-:W-:Y:S03]  /*6980*/  UIADD3.X UR7, UPT, UPT, URZ, UR53, URZ, UP0, !UPT ;  /* 0x00000035ff077290 */ /* 0x000fe600087fe4ff */
[----:B------:R-:W-:Y:S11]  /*6990*/  R2UR UR40, R109 ;  /* 0x000000006d2872ca */ /* 0x000ff600000e0000 */
[----:B------:R-:W-:Y:S02]  /*69a0*/  @!UPT UIADD3 URZ, UPT, UPT, URZ, URZ, URZ ;  /* 0x000000fffffff290 */ /* 0x000fe4000fffe0ff */
[----:B------:R2:W-:Y:S01]  /*69b0*/  UTMASTG.3D [UR40], [UR6] ;  /* 0x00000028060073b5 */ /* 0x0005e20008010000 */
[----:B------:R0:W-:Y:S01]  /*69c0*/  UTMACMDFLUSH ;  /* 0x00000000000079b7 */ /* 0x0001e20000000000 */
[----:B--2---:R-:W-:Y:S04]  /*69d0*/  DEPBAR.LE SB0, 0x1 ;  /* 0x000080400000791a */ /* 0x004fe80000000000 */
.L_x_106:
[----:B------:R-:W-:Y:S05]  /*69e0*/  BSYNC.RECONVERGENT B0 ;  /* 0x0000000000007941 */ /* 0x000fea0003800200 */
.L_x_105:
[----:B------:R-:W-:Y:S06]  /*69f0*/  BAR.SYNC.DEFER_BLOCKING 0x1, 0x80 ;  /* 0x0042000000007b1d */ /* 0x000fec0000010000 */
[----:B------:R-:W2:Y:S01]  /*6a00*/  @P6 SYNCS.PHASECHK.TRANS64.TRYWAIT P0, [R0+URZ+0xa0], R2 ;  /* 0x0000a002000065a7 */ /* 0x000ea200080011ff */
[----:B------:R-:W-:Y:S01]  /*6a10*/  BSSY B1, `(.L_x_107) ;  /* 0x0000021000017945 */ /* 0x000fe20003800000 */
[----:B--2---:R-:W-:Y:S03]  /*6a20*/  @P6 SEL R115, RZ, 0x1, !P0 ;  /* 0x00000001ff736807 */ /* 0x004fe60004000000 */
[----:B------:R-:W-:Y:S05]  /*6a30*/  @!P6 BRA `(.L_x_108) ;  /* 0x000000000078e947 */ /* 0x000fea0003800000 */
[----:B------:R-:W-:Y:S01]  /*6a40*/  ISETP.NE.AND P1, PT, R116, RZ, PT ;  /* 0x000000ff7400720c */ /* 0x000fe20003f25270 */
[----:B------:R-:W-:Y:S01]  /*6a50*/  BSSY B0, `(.L_x_109) ;  /* 0x0000009000007945 */ /* 0x000fe20003800000 */
[----:B------:R-:W-:Y:S11]  /*6a60*/  ISETP.NE.AND P0, PT, R115, RZ, PT ;  /* 0x000000ff7300720c */ /* 0x000ff60003f05270 */
[----:B------:R-:W-:Y:S05]  /*6a70*/  @P1 IMAD R2, R105, 0x1000, R100 ;  /* 0x0000100069021824 */ /* 0x000fea00078e0264 */
[----:B------:R-:W-:Y:S05]  /*6a80*/  @P1 IADD3 R4, PT, PT, R2, UR49, RZ ;  /* 0x0000003102041c10 */ /* 0x000fea000fffe0ff */
[----:B------:R-:W-:Y:S01]  /*6a90*/  @P1 IMAD.IADD R4, R4, 0x1, R117 ;  /* 0x0000000104041824 */ /* 0x000fe200078e0275 */
[----:B------:R-:W-:Y:S06]  /*6aa0*/  @P0 BRA `(.L_x_110) ;  /* 0x00000000000c0947 */ /* 0x000fec0003800000 */
[----:B------:R-:W-:Y:S04]  /*6ab0*/  SHF.L.U32 R3, R104, 0x1f, RZ ;  /* 0x0000001f68037819 */ /* 0x000fe800000006ff */
[----:B------:R-:W2:Y:S02]  /*6ac0*/  SYNCS.PHASECHK.TRANS64.TRYWAIT P0, [R0+URZ+0xa0], R3 ;  /* 0x0000a003000075a7 */ /* 0x000ea400080011ff */
[----:B--2---:R-:W-:Y:S05]  /*6ad0*/  @!P0 BRA `(.L_x_111) ;  /* 0x00000034005c8947 */ /* 0x004fea0003800000 */
.L_x_110:
[----:B------:R-:W-:Y:S05]  /*6ae0*/  BSYNC B0 ;  /* 0x0000000000007941 */ /* 0x000fea0003800000 */
.L_x_109:
[----:B------:R-:W-:Y:S01]  /*6af0*/  ISETP.NE.AND P0, PT, R116, RZ, PT ;  /* 0x000000ff7400720c */ /* 0x000fe20003f05270 */
[----:B------:R-:W-:Y:S11]  /*6b00*/  VIADD R105, R105, 0x1 ;  /* 0x0000000169697836 */ /* 0x000ff60000000000 */
[----:B------:R-:W-:Y:S01]  /*6b10*/  @!UPT UIADD3 URZ, UPT, UPT, URZ, URZ, URZ ;  /* 0x000000fffffff290 */ /* 0x000fe2000fffe0ff */
[----:B------:R3:W4:Y:S04]  /*6b20*/  @P0 LDS.128 R80, [R2+UR49+0x200] ;  /* 0x0002003102500984 */ /* 0x0007280008000c00 */
[----:B------:R1:W1:Y:S01]  /*6b30*/  @P0 LDS.128 R84, [R4+0x210] ;  /* 0x0002100004540984 */ /* 0x0002620000000c00 */
        /* <DEDUP_REMOVED lines=8> */
[----:B---3--:R-:W-:Y:S02]  /*6bc0*/  VIADD R2, R0, 0xc0 ;  /* 0x000000c000027836 */ /* 0x008fe40000000000 */
[----:B--2---:R-:W-:Y:S05]  /*6bd0*/  IMAD.U32 R0, RZ, RZ, UR37 ;  /* 0x00000025ff007e24 */ /* 0x004fea000f8e00ff */
[----:B------:R-:W-:Y:S04]  /*6be0*/  PRMT R0, R0, 0x654, R2 ;  /* 0x0000065400007816 */ /* 0x000fe80000000002 */
[----:B-----5:R2:W-:Y:S02]  /*6bf0*/  SYNCS.ARRIVE.TRANS64.RED.A1T0 RZ, [R0+URZ], RZ ;  /* 0x000000ff00ff79a7 */ /* 0x0205e400081004ff */
[----:B--2---:R-:W-:Y:S04]  /*6c00*/  SEL R0, RZ, 0x1, P0 ;  /* 0x00000001ff007807 */ /* 0x004fe80000000000 */
[----:B-1--4-:R-:W-:Y:S02]  /*6c10*/  LOP3.LUT R104, R104, R0, RZ, 0x3c, !PT ;  /* 0x0000000068687212 */ /* 0x012fe400078e3cff */
.L_x_108:
[----:B------:R-:W-:Y:S05]  /*6c20*/  BSYNC B1 ;  /* 0x0000000000017941 */ /* 0x000fea0003800000 */
.L_x_107:
[----:B------:R-:W-:Y:S05]  /*6c30*/  VIADD R0, R48, 0x40 ;  /* 0x0000004030007836 */ /* 0x000fea0000000000 */
[----:B------:R-:W-:Y:S04]  /*6c40*/  SHF.R.U32.HI R0, RZ, 0x15, R0 ;  /* 0x00000015ff007819 */ /* 0x000fe80000011600 */
[----:B------:R-:W-:Y:S11]  /*6c50*/  LOP3.LUT P0, RZ, R0, 0x3, R101, 0x48, !PT ;  /* 0x0000000300ff7812 */ /* 0x000ff60007804865 */
[----:B------:R-:W-:Y:S02]  /*6c60*/  @!UPT UIADD3 URZ, UPT, UPT, URZ, URZ, URZ ;  /* 0x000000fffffff290 */ /* 0x000fe4000fffe0ff */
[----:B------:R-:W-:Y:S05]  /*6c70*/  @!P0 BRA `(.L_x_112) ;  /* 0x0000000000408947 */ /* 0x000fea0003800000 */
[----:B------:R-:W2:Y:S01]  /*6c80*/  LDCU.64 UR8, c[0x4][0x78] ;  /* 0x01000f00ff0877ac */ /* 0x000ea20008000a00 */
[----:B------:R-:W-:Y:S01]  /*6c90*/  MOV R3, 0x0 ;  /* 0x0000000000037802 */ /* 0x000fe20000000f00 */
[----:B------:R-:W-:Y:S02]  /*6ca0*/  HFMA2 R12, -RZ, RZ, 0, 5.9604644775390625e-08 ;  /* 0x00000001ff0c7431 */ /* 0x000fe400000001ff */
[----:B------:R-:W-:Y:S02]  /*6cb0*/  IMAD.MOV.U32 R8, RZ, RZ, 0x192 ;  /* 0x00000192ff087424 */ /* 0x000fe400078e00ff */
[----:B------:R-:W-:Y:S01]  /*6cc0*/  IMAD.MOV.U32 R13, RZ, RZ, RZ ;  /* 0x000000ffff0d7224 */ /* 0x000fe200078e00ff */
[----:B------:R-:W3:Y:S01]  /*6cd0*/  LDCU.64 UR6, c[0x4][0x80] ;  /* 0x01001000ff0677ac */ /* 0x000ee20008000a00 */
[----:B------:R-:W4:Y:S01]  /*6ce0*/  LDC.64 R2, c[0x4][R3] ;  /* 0x0100000003027b82 */ /* 0x000f220000000a00 */
[----:B------:R-:W5:Y:S01]  /*6cf0*/  LDCU.64 UR4, c[0x4][0x18] ;  /* 0x01000300ff0477ac */ /* 0x000f620008000a00 */
[----:B--2---:R-:W-:Y:S01]  /*6d00*/  MOV R5, UR9 ;  /* 0x0000000900057c02 */ /* 0x004fe20008000f00 */
[----:B------:R-:W-:Y:S01]  /*6d10*/  IMAD.U32 R4, RZ, RZ, UR8 ;  /* 0x00000008ff047e24 */ /* 0x000fe2000f8e00ff */
[----:B---3--:R-:W-:Y:S01]  /*6d20*/  MOV R7, UR7 ;  /* 0x0000000700077c02 */ /* 0x008fe20008000f00 */
[----:B------:R-:W-:Y:S01]  /*6d30*/  IMAD.U32 R6, RZ, RZ, UR6 ;  /* 0x00000006ff067e24 */ /* 0x000fe2000f8e00ff */
[----:B-----5:R-:W-:Y:S01]  /*6d40*/  MOV R11, UR5 ;  /* 0x00000005000b7c02 */ /* 0x020fe20008000f00 */
[----:B------:R-:W-:Y:S02]  /*6d50*/  IMAD.U32 R10, RZ, RZ, UR4 ;  /* 0x00000004ff0a7e24 */ /* 0x000fe4000f8e00ff */
[----:B------:R-:W-:Y:S07]  /*6d60*/  LEPC R20, `(.L_x_112) ;  /* 0x000000001014794e */ /* 0x000fee0000000000 */
[----:B-1--4-:R-:W-:Y:S05]  /*6d70*/  CALL.ABS.NOINC R2 ;  /* 0x0000000002007343 */ /* 0x012fea0003c00000 */
.L_x_112:
[-C--:B------:R-:W-:Y:S01]  /*6d80*/  F2FP.F16.E4M3.UNPACK_B R0, R81.reuse ;  /* 0x00000051ff00723e */ /* 0x080fe200020006ff */
[----:B------:R-:W-:Y:S05]  /*6d90*/  WARPSYNC.ALL ;  /* 0x0000000000007948 */ /* 0x000fea0003800000 */
[----:B------:R-:W-:Y:S01]  /*6da0*/  R2UR UR4, R48 ;  /* 0x00000000300472ca */ /* 0x000fe200000e0000 */
[--C-:B------:R-:W-:Y:S01]  /*6db0*/  HADD2.F32 R54, -RZ, R0.reuse.H0_H0 ;  /* 0x20000000ff367230 */ /* 0x100fe20000004100 */
[-C--:B------:R-:W-:Y:S01]  /*6dc0*/  F2FP.F16.E4M3.UNPACK_B R2, R80.reuse.H1 ;  /* 0x00000050ff02723e */ /* 0x080fe200030006ff */
[----:B------:R-:W-:Y:S01]  /*6dd0*/  HADD2.F32 R55, -RZ, R0.H1_H1 ;  /* 0x30000000ff377230 */ /* 0x000fe20000004100 */
[----:B------:R-:W-:Y:S01]  /*6de0*/  F2FP.F16.E4M3.UNPACK_B R0, R81.H1 ;  /* 0x00000051ff00723e */ /* 0x000fe200030006ff */
[----:B------:R-:W-:Y:S01]  /*6df0*/  BSSY.RECONVERGENT B0, `(.L_x_113) ;  /* 0x0000095000007945 */ /* 0x000fe20003800200 */
[----:B------:R-:W-:Y:S01]  /*6e00*/  F2FP.F16.E4M3.UNPACK_B R3, R80 ;  /* 0x00000050ff03723e */ /* 0x000fe200020006ff */
[----:B------:R-:W-:Y:S01]  /*6e10*/  HADD2.F32 R52, -RZ, R2.H0_H0 ;  /* 0x20000002ff347230 */ /* 0x000fe20000004100 */
[----:B------:R-:W-:Y:S01]  /*6e20*/  ISETP.NE.AND P0, PT, R110, RZ, PT ;  /* 0x000000ff6e00720c */ /* 0x000fe20003f05270 */
[--C-:B------:R-:W-:Y:S01]  /*6e30*/  HADD2.F32 R56, -RZ, R0.reuse.H0_H0 ;  /* 0x20000000ff387230 */ /* 0x100fe20000004100 */
[----:B------:R-:W-:Y:S01]  /*6e40*/  ISETP.NE.AND P6, PT, R118, RZ, PT ;  /* 0x000000ff7600720c */ /* 0x000fe20003fc5270 */
[----:B------:R-:W-:Y:S01]  /*6e50*/  HADD2.F32 R57, -RZ, R0.H1_H1 ;  /* 0x30000000ff397230 */ /* 0x000fe20000004100 */
[-C--:B------:R-:W-:Y:S01]  /*6e60*/  F2FP.F16.E4M3.UNPACK_B R0, R83.reuse ;  /* 0x00000053ff00723e */ /* 0x080fe200020006ff */
[----:B-1----:R-:W-:Y:S01]  /*6e70*/  LDTM.16dp32bit_t0_t15.x32 R4, tmem[UR4+0x40] ;  /* 0x00004004000479ee */ /* 0x002fe20008a80000 */
[----:B------:R-:W1:Y:S01]  /*6e80*/  LDTM.16dp32bit_t16_t31.x32 R4, tmem[UR4+0x60] ;  /* 0x00006004000479ee */ /* 0x000e620008aa0000 */
[----:B------:R-:W-:Y:S01]  /*6e90*/  HADD2.F32 R53, -RZ, R2.H1_H1 ;  /* 0x30000002ff357230 */ /* 0x000fe20000004100 */
[----:B------:R-:W-:Y:S01]  /*6ea0*/  F2FP.F16.E4M3.UNPACK_B R2, R82.H1 ;  /* 0x00000052ff02723e */ /* 0x000fe200030006ff */
[--C-:B------:R-:W-:Y:S02]  /*6eb0*/  HADD2.F32 R50, -RZ, R3.reuse.H0_H0 ;  /* 0x20000003ff327230 */ /* 0x100fe40000004100 */
[--C-:B------:R-:W-:Y:S02]  /*6ec0*/  HADD2.F32 R62, -RZ, R0.reuse.H0_H0 ;  /* 0x20000000ff3e7230 */ /* 0x100fe40000004100 */
[----:B------:R-:W-:Y:S01]  /*6ed0*/  HADD2.F32 R63, -RZ, R0.H1_H1 ;  /* 0x30000000ff3f7230 */ /* 0x000fe20000004100 */
[----:B------:R-:W-:Y:S01]  /*6ee0*/  F2FP.F16.E4M3.UNPACK_B R0, R84.H1 ;  /* 0x00000054ff00723e */ /* 0x000fe200030006ff */
[--C-:B------:R-:W-:Y:S02]  /*6ef0*/  HADD2.F32 R60, -RZ, R2.reuse.H0_H0 ;  /* 0x20000002ff3c7230 */ /* 0x100fe40000004100 */
[----:B------:R-:W-:Y:S01]  /*6f00*/  HADD2.F32 R61, -RZ, R2.H1_H1 ;  /* 0x30000002ff3d7230 */ /* 0x000fe20000004100 */
[----:B------:R-:W-:Y:S01]  /*6f10*/  F2FP.F16.E4M3.UNPACK_B R2, R83.H1 ;  /* 0x00000053ff02723e */ /* 0x000fe200030006ff */
[----:B------:R-:W-:Y:S01]  /*6f20*/  HADD2.F32 R51, -RZ, R3.H1_H1 ;  /* 0x30000003ff337230 */ /* 0x000fe20000004100 */
[----:B------:R-:W-:Y:S01]  /*6f30*/  F2FP.F16.E4M3.UNPACK_B R3, R82 ;  /* 0x00000052ff03723e */ /* 0x000fe200020006ff */
[--C-:B------:R-:W-:Y:S02]  /*6f40*/  HADD2.F32 R68, -RZ, R0.reuse.H0_H0 ;  /* 0x20000000ff447230 */ /* 0x100fe40000004100 */
[----:B------:R-:W-:Y:S01]  /*6f50*/  HADD2.F32 R69, -RZ, R0.H1_H1 ;  /* 0x30000000ff457230 */ /* 0x000fe20000004100 */
[-C--:B------:R-:W-:Y:S01]  /*6f60*/  F2FP.F16.E4M3.UNPACK_B R0, R85.reuse.H1 ;  /* 0x00000055ff00723e */ /* 0x080fe200030006ff */
[--C-:B------:R-:W-:Y:S02]  /*6f70*/  HADD2.F32 R64, -RZ, R2.reuse.H0_H0 ;  /* 0x20000002ff407230 */ /* 0x100fe40000004100 */
[----:B------:R-:W-:Y:S01]  /*6f80*/  HADD2.F32 R65, -RZ, R2.H1_H1 ;  /* 0x30000002ff417230 */ /* 0x000fe20000004100 */
[----:B------:R-:W-:Y:S01]  /*6f90*/  F2FP.F16.E4M3.UNPACK_B R2, R85 ;  /* 0x00000055ff02723e */ /* 0x000fe200020006ff */
[--C-:B------:R-:W-:Y:S02]  /*6fa0*/  HADD2.F32 R58, -RZ, R3.reuse.H0_H0 ;  /* 0x20000003ff3a7230 */ /* 0x100fe40000004100 */
[C---:B-1----:R-:W-:Y:S01]  /*6fb0*/  FMUL R7, R47.reuse, R7 ;  /* 0x000000072f077220 */ /* 0x042fe20000400000 */
[----:B------:R-:W-:Y:S01]  /*6fc0*/  HADD2.F32 R59, -RZ, R3.H1_H1 ;  /* 0x30000003ff3b7230 */ /* 0x000fe20000004100 */
[----:B------:R-:W-:Y:S01]  /*6fd0*/  F2FP.F16.E4M3.UNPACK_B R3, R84 ;  /* 0x00000054ff03723e */ /* 0x000fe200020006ff */
[--C-:B------:R-:W-:Y:S02]  /*6fe0*/  HADD2.F32 R72, -RZ, R0.reuse.H0_H0 ;  /* 0x20000000ff487230 */ /* 0x100fe40000004100 */
[C---:B------:R-:W-:Y:S01]  /*6ff0*/  FMUL R11, R47.reuse, R11 ;  /* 0x0000000b2f0b7220 */ /* 0x040fe20000400000 */
[----:B------:R-:W-:Y:S01]  /*7000*/  HADD2.F32 R73, -RZ, R0.H1_H1 ;  /* 0x30000000ff497230 */ /* 0x000fe20000004100 */
[----:B------:R-:W-:Y:S01]  /*7010*/  F2FP.F16.E4M3.UNPACK_B R0, R87 ;  /* 0x00000057ff00723e */ /* 0x000fe200020006ff */
[--C-:B------:R-:W-:Y:S02]  /*7020*/  HADD2.F32 R70, -RZ, R2.reuse.H0_H0 ;  /* 0x20000002ff467230 */ /* 0x100fe40000004100 */
[C---:B------:R-:W-:Y:S01]  /*7030*/  FMUL R15, R47.reuse, R15 ;  /* 0x0000000f2f0f7220 */ /* 0x040fe20000400000 */
[----:B------:R-:W-:Y:S01]  /*7040*/  HADD2.F32 R71, -RZ, R2.H1_H1 ;  /* 0x30000002ff477230 */ /* 0x000fe20000004100 */
[-C--:B------:R-:W-:Y:S01]  /*7050*/  F2FP.F16.E4M3.UNPACK_B R2, R86.reuse.H1 ;  /* 0x00000056ff02723e */ /* 0x080fe200030006ff */
[--C-:B------:R-:W-:Y:S02]  /*7060*/  HADD2.F32 R66, -RZ, R3.reuse.H0_H0 ;  /* 0x20000003ff427230 */ /* 0x100fe40000004100 */
[----:B------:R-:W-:Y:S01]  /*7070*/  HADD2.F32 R67, -RZ, R3.H1_H1 ;  /* 0x30000003ff437230 */ /* 0x000fe20000004100 */
[----:B------:R-:W-:Y:S01]  /*7080*/  F2FP.F16.E4M3.UNPACK_B R3, R86 ;  /* 0x00000056ff03723e */ /* 0x000fe200020006ff */
[--C-:B------:R-:W-:Y:S02]  /*7090*/  HADD2.F32 R78, -RZ, R0.reuse.H0_H0 ;  /* 0x20000000ff4e7230 */ /* 0x100fe40000004100 */
[----:B------:R-:W-:Y:S02]  /*70a0*/  HADD2.F32 R79, -RZ, R0.H1_H1 ;  /* 0x30000000ff4f7230 */ /* 0x000fe40000004100 */
[C---:B------:R-:W-:Y:S01]  /*70b0*/  FMUL R0, R47.reuse, R4 ;  /* 0x000000042f007220 */ /* 0x040fe20000400000 */
[--C-:B------:R-:W-:Y:S02]  /*70c0*/  HADD2.F32 R76, -RZ, R2.reuse.H0_H0 ;  /* 0x20000002ff4c7230 */ /* 0x100fe40000004100 */
[----:B------:R-:W-:Y:S01]  /*70d0*/  FMUL R4, R47, R8 ;  /* 0x000000082f047220 */ /* 0x000fe20000400000 */
[----:B------:R-:W-:Y:S02]  /*70e0*/  HADD2.F32 R77, -RZ, R2.H1_H1 ;  /* 0x30000002ff4d7230 */ /* 0x000fe40000004100 */
[----:B------:R-:W-:Y:S01]  /*70f0*/  FFMA R0, R49, R50, R0 ;  /* 0x0000003231007223 */ /* 0x000fe20000000000 */
[--C-:B------:R-:W-:Y:S02]  /*7100*/  HADD2.F32 R74, -RZ, R3.reuse.H0_H0 ;  /* 0x20000003ff4a7230 */ /* 0x100fe40000004100 */
[C---:B------:R-:W-:Y:S01]  /*7110*/  FMUL R2, R47.reuse, R5 ;  /* 0x000000052f027220 */ /* 0x040fe20000400000 */
[----:B------:R-:W-:Y:S02]  /*7120*/  HADD2.F32 R75, -RZ, R3.H1_H1 ;  /* 0x30000003ff4b7230 */ /* 0x000fe40000004100 */
[C---:B------:R-:W-:Y:S01]  /*7130*/  FMUL R5, R47.reuse, R9 ;  /* 0x000000092f057220 */ /* 0x040fe20000400000 */
[----:B------:R-:W-:Y:S01]  /*7140*/  FMUL R8, R47, R12 ;  /* 0x0000000c2f087220 */ /* 0x000fe20000400000 */
[----:B------:R-:W-:Y:S01]  /*7150*/  FFMA R2, R49, R51, R2 ;  /* 0x0000003331027223 */ /* 0x000fe20000000002 */
[C---:B------:R-:W-:Y:S01]  /*7160*/  FMUL R9, R47.reuse, R13 ;  /* 0x0000000d2f097220 */ /* 0x040fe20000400000 */
[C---:B------:R-:W-:Y:S01]  /*7170*/  FMUL R12, R47.reuse, R21 ;  /* 0x000000152f0c7220 */ /* 0x040fe20000400000 */
[C---:B------:R-:W-:Y:S01]  /*7180*/  FMUL R21, R47.reuse, R30 ;  /* 0x0000001e2f157220 */ /* 0x040fe20000400000 */
[C---:B------:R-:W-:Y:S01]  /*7190*/  FMUL R13, R47.reuse, R22 ;  /* 0x000000162f0d7220 */ /* 0x040fe20000400000 */
[C---:B------:R-:W-:Y:S01]  /*71a0*/  FMUL R22, R47.reuse, R31 ;  /* 0x0000001f2f167220 */ /* 0x040fe20000400000 */
        /* <DEDUP_REMOVED lines=8> */
[C---:B------:R-:W-:Y:S01]  /*7230*/  FFMA R6, R49.reuse, R56, R6 ;  /* 0x0000003831067223 */ /* 0x040fe20000000006 */
[C---:B------:R-:W-:Y:S01]  /*7240*/  FFMA R11, R49.reuse, R57, R11 ;  /* 0x00000039310b7223 */ /* 0x040fe2000000000b */
[C---:B------:R-:W-:Y:S01]  /*7250*/  FFMA R8, R49.reuse, R58, R8 ;  /* 0x0000003a31087223 */ /* 0x040fe20000000008 */
[----:B------:R-:W-:Y:S01]  /*7260*/  FFMA R9, R49, R59, R9 ;  /* 0x0000003b31097223 */ /* 0x000fe20000000009 */
[----:B------:R-:W-:Y:S01]  /*7270*/  F2FP.SATFINITE.E4M3.F32.PACK_AB_MERGE_C R52, R7, R3, RZ ;  /* 0x000000030734723e */ /* 0x000fe200048070ff */
[----:B------:R-:W-:Y:S01]  /*7280*/  FFMA R10, R49, R60, R10 ;  /* 0x0000003c310a7223 */ /* 0x000fe2000000000a */
[----:B------:R-:W-:Y:S01]  /*7290*/  F2FP.SATFINITE.E4M3.F32.PACK_AB_MERGE_C R53, R11, R6, RZ ;  /* 0x000000060b35723e */ /* 0x000fe200048070ff */
[----:B------:R-:W-:Y:S01]  /*72a0*/  FFMA R15, R49, R61, R15 ;  /* 0x0000003d310f7223 */ /* 0x000fe2000000000f */
[C---:B------:R-:W-:Y:S01]  /*72b0*/  FMUL R3, R47.reuse, R16 ;  /* 0x000000102f037220 */ /* 0x040fe20000400000 */
[C---:B------:R-:W-:Y:S01]  /*72c0*/  FMUL R6, R47.reuse, R17 ;  /* 0x000000112f067220 */ /* 0x040fe20000400000 */
[----:B------:R-:W-:Y:S01]  /*72d0*/  F2FP.F16.E4M3.UNPACK_B R51, R87.H1 ;  /* 0x00000057ff33723e */ /* 0x000fe200030006ff */
[----:B------:R-:W-:Y:S01]  /*72e0*/  FMUL R11, R47, R20 ;  /* 0x000000142f0b7220 */ /* 0x000fe20000400000 */
[----:B------:R-:W-:Y:S01]  /*72f0*/  F2FP.SATFINITE.E4M3.F32.PACK_AB_MERGE_C R54, R15, R10, RZ ;  /* 0x0000000a0f36723e */ /* 0x000fe200048070ff */
[C---:B------:R-:W-:Y:S01]  /*7300*/  FFMA R3, R49.reuse, R62, R3 ;  /* 0x0000003e31037223 */ /* 0x040fe20000000003 */
[----:B------:R-:W-:Y:S01]  /*7310*/  FFMA R6, R49, R63, R6 ;  /* 0x0000003f31067223 */ /* 0x000fe20000000006 */
[----:B------:R-:W-:Y:S01]  /*7320*/  FMUL R20, R47, R29 ;  /* 0x0000001d2f147220 */ /* 0x000fe20000400000 */
[----:B------:R-:W-:Y:S01]  /*7330*/  F2FP.SATFINITE.E4M3.F32.PACK_AB_MERGE_C R29, R5, R4, R53 ;  /* 0x00000004051d723e */ /* 0x000fe20004807035 */
[----:B------:R-:W-:Y:S01]  /*7340*/  FMUL R10, R47, R19 ;  /* 0x000000132f0a7220 */ /* 0x000fe20000400000 */
[----:B------:R-:W-:Y:S01]  /*7350*/  F2FP.SATFINITE.E4M3.F32.PACK_AB_MERGE_C R30, R9, R8, R54 ;  /* 0x00000008091e723e */ /* 0x000fe20004807036 */
        /* <DEDUP_REMOVED lines=10> */
[----:B------:R-:W-:Y:S01]  /*7400*/  FFMA R14, R49, R69, R14 ;  /* 0x00000045310e7223 */ /* 0x000fe2000000000e */
[----:B------:R-:W-:Y:S01]  /*7410*/  FMUL R18, R47, R27 ;  /* 0x0000001b2f127220 */ /* 0x000fe20000400000 */
[C---:B------:R-:W-:Y:S01]  /*7420*/  FFMA R15, R49.reuse, R70, R15 ;  /* 0x00000046310f7223 */ /* 0x040fe2000000000f */
[C---:B------:R-:W-:Y:S01]  /*7430*/  FFMA R16, R49.reuse, R71, R16 ;  /* 0x0000004731107223 */ /* 0x040fe20000000010 */
[C---:B------:R-:W-:Y:S01]  /*7440*/  FFMA R17, R49.reuse, R72, R17 ;  /* 0x0000004831117223 */ /* 0x040fe20000000011 */
[C---:B------:R-:W-:Y:S01]  /*7450*/  FFMA R18, R49.reuse, R73, R18 ;  /* 0x0000004931127223 */ /* 0x040fe20000000012 */
[----:B------:R-:W-:Y:S01]  /*7460*/  FFMA R19, R49, R74, R19 ;  /* 0x0000004a31137223 */ /* 0x000fe20000000013 */
[----:B------:R-:W-:Y:S01]  /*7470*/  FMUL R23, R47, R32 ;  /* 0x000000202f177220 */ /* 0x000fe20000400000 */
[----:B------:R-:W-:Y:S01]  /*7480*/  FFMA R20, R49, R75, R20 ;  /* 0x0000004b31147223 */ /* 0x000fe20000000014 */
[----:B------:R-:W-:Y:S01]  /*7490*/  FMUL R24, R47, R33 ;  /* 0x000000212f187220 */ /* 0x000fe20000400000 */
[--C-:B------:R-:W-:Y:S02]  /*74a0*/  HADD2.F32 R50, -RZ, R51.reuse.H0_H0 ;  /* 0x20000033ff327230 */ /* 0x100fe40000004100 */
[----:B------:R-:W-:Y:S01]  /*74b0*/  FFMA R21, R49, R76, R21 ;  /* 0x0000004c31157223 */ /* 0x000fe20000000015 */
[----:B------:R-:W-:Y:S02]  /*74c0*/  HADD2.F32 R51, -RZ, R51.H1_H1 ;  /* 0x30000033ff337230 */ /* 0x000fe40000004100 */
[----:B------:R-:W-:Y:S01]  /*74d0*/  FMUL R25, R47, R34 ;  /* 0x000000222f197220 */ /* 0x000fe20000400000 */
[----:B------:R-:W-:Y:S01]  /*74e0*/  FFMA R22, R49, R77, R22 ;  /* 0x0000004d31167223 */ /* 0x000fe20000000016 */
[----:B------:R-:W-:Y:S01]  /*74f0*/  FMUL R26, R47, R35 ;  /* 0x000000232f1a7220 */ /* 0x000fe20000400000 */
[----:B------:R-:W-:Y:S01]  /*7500*/  F2FP.SATFINITE.E4M3.F32.PACK_AB_MERGE_C R7, R10, R7, RZ ;  /* 0x000000070a07723e */ /* 0x000fe200048070ff */
[C---:B------:R-:W-:Y:S01]  /*7510*/  FFMA R23, R49.reuse, R78, R23 ;  /* 0x0000004e31177223 */ /* 0x040fe20000000017 */
[C---:B------:R-:W-:Y:S01]  /*7520*/  FFMA R24, R49.reuse, R79, R24 ;  /* 0x0000004f31187223 */ /* 0x040fe20000000018 */
[C---:B------:R-:W-:Y:S01]  /*7530*/  FFMA R25, R49.reuse, R50, R25 ;  /* 0x0000003231197223 */ /* 0x040fe20000000019 */
[----:B------:R-:W-:Y:S01]  /*7540*/  FFMA R26, R49, R51, R26 ;  /* 0x00000033311a7223 */ /* 0x000fe2000000001a */
[----:B------:R-:W-:Y:S02]  /*7550*/  F2FP.SATFINITE.E4M3.F32.PACK_AB_MERGE_C R28, R2, R0, R52 ;  /* 0x00000000021c723e */ /* 0x000fe40004807034 */
[----:B------:R-:W-:Y:S02]  /*7560*/  F2FP.SATFINITE.E4M3.F32.PACK_AB_MERGE_C R31, R6, R3, R7 ;  /* 0x00000003061f723e */ /* 0x000fe40004807007 */
[----:B------:R-:W-:Y:S02]  /*7570*/  F2FP.SATFINITE.E4M3.F32.PACK_AB_MERGE_C R13, R14, R13, RZ ;  /* 0x0000000d0e0d723e */ /* 0x000fe400048070ff */
[----:B------:R-:W-:Y:S01]  /*7580*/  F2FP.SATFINITE.E4M3.F32.PACK_AB_MERGE_C R17, R18, R17, RZ ;  /* 0x000000111211723e */ /* 0x000fe200048070ff */
[----:B------:R1:W-:Y:S01]  /*7590*/  STS.128 [R100+UR49+0x5200], R28 ;  /* 0x0052001c64007988 */ /* 0x0003e20008000c31 */
[----:B------:R-:W-:Y:S02]  /*75a0*/  F2FP.SATFINITE.E4M3.F32.PACK_AB_MERGE_C R14, R22, R21, RZ ;  /* 0x00000015160e723e */ /* 0x000fe400048070ff */
[----:B------:R-:W-:Y:S02]  /*75b0*/  F2FP.SATFINITE.E4M3.F32.PACK_AB_MERGE_C R25, R26, R25, RZ ;  /* 0x000000191a19723e */ /* 0x000fe400048070ff */
[----:B------:R-:W-:Y:S02]  /*75c0*/  F2FP.SATFINITE.E4M3.F32.PACK_AB_MERGE_C R12, R12, R11, R13 ;  /* 0x0000000b0c0c723e */ /* 0x000fe4000480700d */
[----:B------:R-:W-:Y:S02]  /*75d0*/  F2FP.SATFINITE.E4M3.F32.PACK_AB_MERGE_C R13, R16, R15, R17 ;  /* 0x0000000f100d723e */ /* 0x000fe40004807011 */
        /* <DEDUP_REMOVED lines=13> */
[----:B------:R-:W-:Y:S02]  /*76b0*/  UIADD3 UR8, UP0, UPT, UR52, 0x680, URZ ;  /* 0x0000068034087890 */ /* 0x000fe4000ff1e0ff */
[----:B------:R-:W-:Y:S02]  /*76c0*/  UIADD3 UR5, UPT, UPT, UR41, 0x40, URZ ;  /* 0x0000004029057890 */ /* 0x000fe4000fffe0ff */
[----:B------:R-:W-:Y:S02]  /*76d0*/  UIADD3 UR4, UPT, UPT, UR49, 0x5200, URZ ;  /* 0x0000520031047890 */ /* 0x000fe4000fffe0ff */
[----:B------:R-:W-:Y:S01]  /*76e0*/  UIADD3.X UR9, UPT, UPT, URZ, UR53, URZ, UP0, !UPT ;  /* 0x00000035ff097290 */ /* 0x000fe200087fe4ff */
[----:B------:R-:W-:Y:S01]  /*76f0*/  UMOV UR6, UR42 ;  /* 0x0000002a00067c82 */ /* 0x000fe20008000000 */
[----:B------:R-:W-:Y:S07]  /*7700*/  UMOV UR7, UR36 ;  /* 0x0000002400077c82 */ /* 0x000fee0008000000 */
[----:B------:R2:W-:Y:S01]  /*7710*/  UTMASTG.3D [UR4], [UR8] ;  /* 0x00000004080073b5 */ /* 0x0005e20008010000 */
[----:B------:R0:W-:Y:S01]  /*7720*/  UTMACMDFLUSH ;  /* 0x00000000000079b7 */ /* 0x0001e20000000000 */
[----:B--2---:R-:W-:Y:S04]  /*7730*/  DEPBAR.LE SB0, 0x1 ;  /* 0x000080400000791a */ /* 0x004fe80000000000 */
.L_x_114:
[----:B------:R-:W-:Y:S05]  /*7740*/  BSYNC.RECONVERGENT B0 ;  /* 0x0000000000007941 */ /* 0x000fea0003800200 */
.L_x_113:
        /* <DEDUP_REMOVED lines=15> */
.L_x_118:
[----:B------:R-:W-:Y:S05]  /*7840*/  BSYNC B0 ;  /* 0x0000000000007941 */ /* 0x000fea0003800000 */
.L_x_117:
[----:B------:R-:W-:Y:S01]  /*7850*/  ISETP.NE.AND P0, PT, R116, RZ, PT ;  /* 0x000000ff7400720c */ /* 0x000fe20003f05270 */
[----:B------:R-:W-:Y:S11]  /*7860*/  VIADD R105, R105, 0x1 ;  /* 0x0000000169697836 */ /* 0x000ff60000000000 */
[----:B------:R-:W-:Y:S01]  /*7870*/  @!UPT UIADD3 URZ, UPT, UPT, URZ, URZ, URZ ;  /* 0x000000fffffff290 */ /* 0x000fe2000fffe0ff */
[----:B------:R3:W4:Y:S04]  /*7880*/  @P0 LDS.128 R84, [R2+0x210] ;  /* 0x0002100002540984 */ /* 0x0007280000000c00 */
[----:B------:R1:W1:Y:S01]  /*7890*/  @P0 LDS.128 R80, [R3+UR49+0x200] ;  /* 0x0002003103500984 */ /* 0x0002620008000c00 */
        /* <DEDUP_REMOVED lines=14> */
.L_x_116:
[----:B------:R-:W-:Y:S05]  /*7980*/  BSYNC B1 ;  /* 0x0000000000017941 */ /* 0x000fea0003800000 */
.L_x_115:
[----:B------:R-:W-:Y:S05]  /*7990*/  VIADD R0, R48, 0x80 ;  /* 0x0000008030007836 */ /* 0x000fea0000000000 */
[----:B------:R-:W-:Y:S04]  /*79a0*/  SHF.R.U32.HI R0, RZ, 0x15, R0 ;  /* 0x00000015ff007819 */ /* 0x000fe80000011600 */
[----:B------:R-:W-:Y:S11]  /*79b0*/  LOP3.LUT P0, RZ, R0, 0x3, R101, 0x48, !PT ;  /* 0x0000000300ff7812 */ /* 0x000ff60007804865 */
[----:B------:R-:W-:Y:S02]  /*79c0*/  @!UPT UIADD3 URZ, UPT, UPT, URZ, URZ, URZ ;  /* 0x000000fffffff290 */ /* 0x000fe4000fffe0ff */
[----:B------:R-:W-:Y:S05]  /*79d0*/  @!P0 BRA `(.L_x_120) ;  /* 0x0000000000408947 */ /* 0x000fea0003800000 */
[----:B------:R-:W2:Y:S01]  /*79e0*/  LDCU.64 UR8, c[0x4][0x78] ;  /* 0x01000f00ff0877ac */ /* 0x000ea20008000a00 */
[----:B------:R-:W-:Y:S01]  /*79f0*/  MOV R3, 0x0 ;  /* 0x0000000000037802 */ /* 0x000fe20000000f00 */
[----:B-1----:R-:W-:Y:S02]  /*7a00*/  HFMA2 R12, -RZ, RZ, 0, 5.9604644775390625e-08 ;  /* 0x00000001ff0c7431 */ /* 0x002fe400000001ff */
[----:B------:R-:W-:Y:S02]  /*7a10*/  IMAD.MOV.U32 R8, RZ, RZ, 0x192 ;  /* 0x00000192ff087424 */ /* 0x000fe400078e00ff */
[----:B------:R-:W-:Y:S01]  /*7a20*/  IMAD.MOV.U32 R13, RZ, RZ, RZ ;  /* 0x000000ffff0d7224 */ /* 0x000fe200078e00ff */
[----:B------:R-:W1:Y:S01]  /*7a30*/  LDCU.64 UR6, c[0x4][0x80] ;  /* 0x01001000ff0677ac */ /* 0x000e620008000a00 */
[----:B------:R-:W3:Y:S01]  /*7a40*/  LDC.64 R2, c[0x4][R3] ;  /* 0x0100000003027b82 */ /* 0x000ee20000000a00 */
[----:B------:R-:W4:Y:S01]  /*7a50*/  LDCU.64 UR4, c[0x4][0x18] ;  /* 0x01000300ff0477ac */ /* 0x000f220008000a00 */
[----:B--2---:R-:W-:Y:S01]  /*7a60*/  MOV R5, UR9 ;  /* 0x0000000900057c02 */ /* 0x004fe20008000f00 */
[----:B------:R-:W-:Y:S01]  /*7a70*/  IMAD.U32 R4, RZ, RZ, UR8 ;  /* 0x00000008ff047e24 */ /* 0x000fe2000f8e00ff */
[----:B-1----:R-:W-:Y:S01]  /*7a80*/  MOV R7, UR7 ;  /* 0x0000000700077c02 */ /* 0x002fe20008000f00 */
[----:B------:R-:W-:Y:S01]  /*7a90*/  IMAD.U32 R6, RZ, RZ, UR6 ;  /* 0x00000006ff067e24 */ /* 0x000fe2000f8e00ff */
[----:B----4-:R-:W-:Y:S01]  /*7aa0*/  MOV R11, UR5 ;  /* 0x00000005000b7c02 */ /* 0x010fe20008000f00 */
[----:B------:R-:W-:Y:S02]  /*7ab0*/  IMAD.U32 R10, RZ, RZ, UR4 ;  /* 0x00000004ff0a7e24 */ /* 0x000fe4000f8e00ff */
[----:B------:R-:W-:Y:S07]  /*7ac0*/  LEPC R20, `(.L_x_120) ;  /* 0x000000001014794e */ /* 0x000fee0000000000 */
[----:B---3--:R-:W-:Y:S05]  /*7ad0*/  CALL.ABS.NOINC R2 ;  /* 0x0000000002007343 */ /* 0x008fea0003c00000 */
.L_x_120:
        /* <DEDUP_REMOVED lines=148> */
[----:B------:R-:W-:Y:S02]  /*8420*/  UIADD3 UR8, UP0, UPT, UR52, 0x680, URZ ;  /* 0x0000068034087890 */ /* 0x000fe4000ff1e0ff */
[----:B------:R-:W-:Y:S02]  /*8430*/  UIADD3 UR5, UPT, UPT, UR41, 0x80, URZ ;  /* 0x0000008029057890 */ /* 0x000fe4000fffe0ff */
[----:B------:R-:W-:Y:S01]  /*8440*/  MOV R109, UR10 ;  /* 0x0000000a006d7c02 */ /* 0x000fe20008000f00 */
[----:B------:R-:W-:Y:S01]  /*8450*/  UIADD3.X UR9, UPT, UPT, URZ, UR53, URZ, UP0, !UPT ;  /* 0x00000035ff097290 */ /* 0x000fe200087fe4ff */
[----:B------:R-:W-:Y:S02]  /*8460*/  UMOV UR6, UR42 ;  /* 0x0000002a00067c82 */ /* 0x000fe40008000000 */
[----:B------:R-:W-:Y:S01]  /*8470*/  R2UR UR4, R109 ;  /* 0x000000006d0472ca */ /* 0x000fe200000e0000 */
[----:B------:R-:W-:Y:S11]  /*8480*/  UMOV UR7, UR36 ;  /* 0x0000002400077c82 */ /* 0x000ff60008000000 */
[----:B------:R-:W-:Y:S01]  /*8490*/  @!UPT UIADD3 URZ, UPT, UPT, URZ, URZ, URZ ;  /* 0x000000fffffff290 */ /* 0x000fe2000fffe0ff */
[----:B------:R2:W-:Y:S01]  /*84a0*/  UTMASTG.3D [UR4], [UR8] ;  /* 0x00000004080073b5 */ /* 0x0005e20008010000 */
[----:B------:R0:W-:Y:S01]  /*84b0*/  UTMACMDFLUSH ;  /* 0x00000000000079b7 */ /* 0x0001e20000000000 */
[----:B--2---:R-:W-:Y:S04]  /*84c0*/  DEPBAR.LE SB0, 0x1 ;  /* 0x000080400000791a */ /* 0x004fe80000000000 */
.L_x_122:
[----:B------:R-:W-:Y:S05]  /*84d0*/  BSYNC.RECONVERGENT B0 ;  /* 0x0000000000007941 */ /* 0x000fea0003800200 */
.L_x_121:
        /* <DEDUP_REMOVED lines=15> */
.L_x_126:
[----:B------:R-:W-:Y:S05]  /*85d0*/  BSYNC B0 ;  /* 0x0000000000007941 */ /* 0x000fea0003800000 */
.L_x_125:
        /* <DEDUP_REMOVED lines=19> */
.L_x_124:
[----:B------:R-:W-:Y:S05]  /*8710*/  BSYNC B1 ;  /* 0x0000000000017941 */ /* 0x000fea0003800000 */
.L_x_123:
        /* <DEDUP_REMOVED lines=21> */
.L_x_128:
[----:B------:R-:W-:Y:S01]  /*8870*/  ISETP.NE.AND P0, PT, R110, RZ, PT ;  /* 0x000000ff6e00720c */ /* 0x000fe20003f05270 */
[----:B------:R-:W-:Y:S05]  /*8880*/  WARPSYNC.ALL ;  /* 0x0000000000007948 */ /* 0x000fea0003800000 */
[----:B------:R-:W-:Y:S01]  /*8890*/  R2UR UR4, R48 ;  /* 0x00000000300472ca */ /* 0x000fe200000e0000 */
[----:B------:R-:W-:Y:S01]  /*88a0*/  BSSY.RECONVERGENT B0, `(.L_x_129) ;  /* 0x000009c000007945 */ /* 0x000fe20003800200 */
[-C--:B------:R-:W-:Y:S02]  /*88b0*/  F2FP.F16.E4M3.UNPACK_B R2, R80.reuse ;  /* 0x00000050ff02723e */ /* 0x080fe400020006ff */
[----:B------:R-:W-:Y:S02]  /*88c0*/  F2FP.F16.E4M3.UNPACK_B R80, R80.H1 ;  /* 0x00000050ff50723e */ /* 0x000fe400030006ff */
[-C--:B------:R-:W-:Y:S01]  /*88d0*/  F2FP.F16.E4M3.UNPACK_B R51, R81.reuse ;  /* 0x00000051ff33723e */ /* 0x080fe200020006ff */
[--C-:B------:R-:W-:Y:S01]  /*88e0*/  HADD2.F32 R0, -RZ, R2.reuse.H0_H0 ;  /* 0x20000002ff007230 */ /* 0x100fe20000004100 */
[----:B------:R-:W-:Y:S01]  /*88f0*/  F2FP.F16.E4M3.UNPACK_B R81, R81.H1 ;  /* 0x00000051ff51723e */ /* 0x000fe200030006ff */
[----:B------:R-:W-:Y:S01]  /*8900*/  HADD2.F32 R2, -RZ, R2.H1_H1 ;  /* 0x30000002ff027230 */ /* 0x000fe20000004100 */
[-C--:B------:R-:W-:Y:S01]  /*8910*/  F2FP.F16.E4M3.UNPACK_B R55, R82.reuse ;  /* 0x00000052ff37723e */ /* 0x080fe200020006ff */
[--C-:B------:R-:W-:Y:S01]  /*8920*/  HADD2.F32 R3, -RZ, R80.reuse.H0_H0 ;  /* 0x20000050ff037230 */ /* 0x100fe20000004100 */
[----:B------:R-:W-:Y:S01]  /*8930*/  F2FP.F16.E4M3.UNPACK_B R82, R82.H1 ;  /* 0x00000052ff52723e */ /* 0x000fe200030006ff */
[----:B-1----:R-:W-:Y:S01]  /*8940*/  LDTM.16dp32bit_t0_t15.x32 R4, tmem[UR4+0xc0] ;  /* 0x0000c004000479ee */ /* 0x002fe20008a80000 */
[----:B------:R-:W1:Y:S01]  /*8950*/  LDTM.16dp32bit_t16_t31.x32 R4, tmem[UR4+0xe0] ;  /* 0x0000e004000479ee */ /* 0x000e620008aa0000 */
[----:B------:R-:W-:Y:S01]  /*8960*/  NOP ;  /* 0x0000000000007918 */ /* 0x000fe20000000000 */
[--C-:B------:R-:W-:Y:S01]  /*8970*/  HADD2.F32 R50, -RZ, R51.reuse.H0_H0 ;  /* 0x20000033ff327230 */ /* 0x100fe20000004100 */
[----:B------:R-:W-:Y:S01]  /*8980*/  R2UR UR5, R113 ;  /* 0x00000000710572ca */ /* 0x000fe200000e0000 */
[----:B------:R-:W-:Y:S01]  /*8990*/  HADD2.F32 R51, -RZ, R51.H1_H1 ;  /* 0x30000033ff337230 */ /* 0x000fe20000004100 */
[----:B------:R-:W-:Y:S01]  /*89a0*/  F2FP.F16.E4M3.UNPACK_B R59, R83 ;  /* 0x00000053ff3b723e */ /* 0x000fe200020006ff */
[--C-:B------:R-:W-:Y:S01]  /*89b0*/  HADD2.F32 R54, -RZ, R55.reuse.H0_H0 ;  /* 0x20000037ff367230 */ /* 0x100fe20000004100 */
[----:B------:R-:W-:Y:S01]  /*89c0*/  F2FP.F16.E4M3.UNPACK_B R63, R84 ;  /* 0x00000054ff3f723e */ /* 0x000fe200020006ff */
[----:B------:R-:W-:Y:S01]  /*89d0*/  HADD2.F32 R55, -RZ, R55.H1_H1 ;  /* 0x30000037ff377230 */ /* 0x000fe20000004100 */
[----:B------:R-:W-:Y:S01]  /*89e0*/  F2FP.F16.E4M3.UNPACK_B R67, R85 ;  /* 0x00000055ff43723e */ /* 0x000fe200020006ff */
[--C-:B------:R-:W-:Y:S01]  /*89f0*/  HADD2.F32 R58, -RZ, R59.reuse.H0_H0 ;  /* 0x2000003bff3a7230 */ /* 0x100fe20000004100 */
[----:B------:R-:W-:Y:S01]  /*8a00*/  F2FP.F16.E4M3.UNPACK_B R71, R86 ;  /* 0x00000056ff47723e */ /* 0x000fe200020006ff */
[----:B------:R-:W-:Y:S01]  /*8a10*/  HADD2.F32 R59, -RZ, R59.H1_H1 ;  /* 0x3000003bff3b7230 */ /* 0x000fe20000004100 */
[----:B------:R-:W-:Y:S01]  /*8a20*/  F2FP.F16.E4M3.UNPACK_B R74, R87 ;  /* 0x00000057ff4a723e */ /* 0x000fe200020006ff */
[--C-:B------:R-:W-:Y:S01]  /*8a30*/  HADD2.F32 R62, -RZ, R63.reuse.H0_H0 ;  /* 0x2000003fff3e7230 */ /* 0x100fe20000004100 */
[----:B------:R-:W-:Y:S01]  /*8a40*/  F2FP.F16.E4M3.UNPACK_B R83, R83.H1 ;  /* 0x00000053ff53723e */ /* 0x000fe200030006ff */
[----:B------:R-:W-:Y:S01]  /*8a50*/  UIADD3 UR5, UPT, UPT, UR5, 0x130, URZ ;  /* 0x0000013005057890 */ /* 0x000fe2000fffe0ff */
[----:B------:R-:W-:Y:S01]  /*8a60*/  HADD2.F32 R63, -RZ, R63.H1_H1 ;  /* 0x3000003fff3f7230 */ /* 0x000fe20000004100 */
[----:B------:R-:W-:Y:S01]  /*8a70*/  F2FP.F16.E4M3.UNPACK_B R84, R84.H1 ;  /* 0x00000054ff54723e */ /* 0x000fe200030006ff */
[--C-:B------:R-:W-:Y:S01]  /*8a80*/  HADD2.F32 R66, -RZ, R67.reuse.H0_H0 ;  /* 0x20000043ff427230 */ /* 0x100fe20000004100 */
[----:B------:R-:W-:Y:S01]  /*8a90*/  UPRMT UR5, UR37, 0x654, UR5 ;  /* 0x0000065425057896 */ /* 0x000fe20008000005 */
[----:B------:R-:W-:Y:S01]  /*8aa0*/  HADD2.F32 R67, -RZ, R67.H1_H1 ;  /* 0x30000043ff437230 */ /* 0x000fe20000004100 */
[----:B------:R-:W-:Y:S01]  /*8ab0*/  F2FP.F16.E4M3.UNPACK_B R85, R85.H1 ;  /* 0x00000055ff55723e */ /* 0x000fe200030006ff */
[--C-:B------:R-:W-:Y:S02]  /*8ac0*/  HADD2.F32 R70, -RZ, R71.reuse.H0_H0 ;  /* 0x20000047ff467230 */ /* 0x100fe40000004100 */
[C---:B-1----:R-:W-:Y:S01]  /*8ad0*/  FMUL R4, R47.reuse, R4 ;  /* 0x000000042f047220 */ /* 0x042fe20000400000 */
[C---:B------:R-:W-:Y:S01]  /*8ae0*/  FMUL R5, R47.reuse, R5 ;  /* 0x000000052f057220 */ /* 0x040fe20000400000 */
[C---:B------:R-:W-:Y:S01]  /*8af0*/  FMUL R8, R47.reuse, R8 ;  /* 0x000000082f087220 */ /* 0x040fe20000400000 */
[----:B------:R-:W-:Y:S01]  /*8b00*/  FMUL R9, R47, R9 ;  /* 0x000000092f097220 */ /* 0x000fe20000400000 */
[C---:B------:R-:W-:Y:S01]  /*8b10*/  FFMA R4, R49.reuse, R0, R4 ;  /* 0x0000000031047223 */ /* 0x040fe20000000004 */
[----:B------:R-:W-:Y:S01]  /*8b20*/  SYNCS.ARRIVE.TRANS64.RED.A1T0 RZ, [UR5], RZ ;  /* 0x000000ffffff79a7 */ /* 0x000fe20008100405 */
        /* <DEDUP_REMOVED lines=8> */
[----:B------:R-:W-:Y:S02]  /*8bb0*/  HADD2.F32 R71, -RZ, R71.H1_H1 ;  /* 0x30000047ff477230 */ /* 0x000fe40000004100 */
[C---:B------:R-:W-:Y:S01]  /*8bc0*/  FMUL R25, R47.reuse, R30 ;  /* 0x0000001e2f197220 */ /* 0x040fe20000400000 */
[C---:B------:R-:W-:Y:S01]  /*8bd0*/  FMUL R30, R47.reuse, R35 ;  /* 0x000000232f1e7220 */ /* 0x040fe20000400000 */
[----:B------:R-:W-:Y:S02]  /*8be0*/  HADD2.F32 R48, -RZ, R80.H1_H1 ;  /* 0x30000050ff307230 */ /* 0x000fe40000004100 */
[C---:B------:R-:W-:Y:S01]  /*8bf0*/  FMUL R6, R47.reuse, R6 ;  /* 0x000000062f067220 */ /* 0x040fe20000400000 */
[C---:B------:R-:W-:Y:S01]  /*8c00*/  FMUL R7, R47.reuse, R7 ;  /* 0x000000072f077220 */ /* 0x040fe20000400000 */
[--C-:B------:R-:W-:Y:S02]  /*8c10*/  HADD2.F32 R52, -RZ, R81.reuse.H0_H0 ;  /* 0x20000051ff347230 */ /* 0x100fe40000004100 */
[----:B------:R-:W-:Y:S01]  /*8c20*/  FMUL R10, R47, R10 ;  /* 0x0000000a2f0a7220 */ /* 0x000fe20000400000 */
[C---:B------:R-:W-:Y:S01]  /*8c30*/  FFMA R6, R49.reuse, R3, R6 ;  /* 0x0000000331067223 */ /* 0x040fe20000000006 */
[----:B------:R-:W-:Y:S02]  /*8c40*/  HADD2.F32 R53, -RZ, R81.H1_H1 ;  /* 0x30000051ff357230 */ /* 0x000fe40000004100 */
[C---:B------:R-:W-:Y:S01]  /*8c50*/  FFMA R7, R49.reuse, R48, R7 ;  /* 0x0000003031077223 */ /* 0x040fe20000000007 */
[C---:B------:R-:W-:Y:S01]  /*8c60*/  FFMA R8, R49.reuse, R50, R8 ;  /* 0x0000003231087223 */ /* 0x040fe20000000008 */
[C---:B------:R-:W-:Y:S01]  /*8c70*/  FFMA R9, R49.reuse, R51, R9 ;  /* 0x0000003331097223 */ /* 0x040fe20000000009 */
[----:B------:R-:W-:Y:S01]  /*8c80*/  FFMA R10, R49, R52, R10 ;  /* 0x00000034310a7223 */ /* 0x000fe2000000000a */
[--C-:B------:R-:W-:Y:S01]  /*8c90*/  HADD2.F32 R48, -RZ, R74.reuse.H0_H0 ;  /* 0x2000004aff307230 */ /* 0x100fe20000004100 */
[----:B------:R-:W-:Y:S01]  /*8ca0*/  F2FP.SATFINITE.E4M3.F32.PACK_AB_MERGE_C R77, R7, R6, RZ ;  /* 0x00000006074d723e */ /* 0x000fe200048070ff */
[C---:B------:R-:W-:Y:S01]  /*8cb0*/  FMUL R7, R47.reuse, R24 ;  /* 0x000000182f077220 */ /* 0x040fe20000400000 */
[C---:B------:R-:W-:Y:S01]  /*8cc0*/  FMUL R24, R47.reuse, R29 ;  /* 0x0000001d2f187220 */ /* 0x040fe20000400000 */
[C---:B------:R-:W-:Y:S01]  /*8cd0*/  FMUL R29, R47.reuse, R34 ;  /* 0x000000222f1d7220 */ /* 0x040fe20000400000 */
[----:B------:R-:W-:Y:S02]  /*8ce0*/  HADD2.F32 R74, -RZ, R74.H1_H1 ;  /* 0x3000004aff4a7230 */ /* 0x000fe40000004100 */
[C---:B------:R-:W-:Y:S01]  /*8cf0*/  FMUL R11, R47.reuse, R11 ;  /* 0x0000000b2f0b7220 */ /* 0x040fe20000400000 */
[--C-:B------:R-:W-:Y:S02]  /*8d00*/  HADD2.F32 R56, -RZ, R82.reuse.H0_H0 ;  /* 0x20000052ff387230 */ /* 0x100fe40000004100 */
[----:B------:R-:W-:Y:S01]  /*8d10*/  FMUL R14, R47, R14 ;  /* 0x0000000e2f0e7220 */ /* 0x000fe20000400000 */
[----:B------:R-:W-:Y:S02]  /*8d20*/  HADD2.F32 R57, -RZ, R82.H1_H1 ;  /* 0x30000052ff397230 */ /* 0x000fe40000004100 */
[C---:B------:R-:W-:Y:S01]  /*8d30*/  FFMA R11, R49.reuse, R53, R11 ;  /* 0x00000035310b7223 */ /* 0x040fe2000000000b */
[----:B------:R-:W-:Y:S01]  /*8d40*/  F2FP.F16.E4M3.UNPACK_B R86, R86.H1 ;  /* 0x00000056ff56723e */ /* 0x000fe200030006ff */
[C---:B------:R-:W-:Y:S01]  /*8d50*/  FFMA R12, R49.reuse, R54, R12 ;  /* 0x00000036310c7223 */ /* 0x040fe2000000000c */
[C---:B------:R-:W-:Y:S01]  /*8d60*/  FFMA R13, R49.reuse, R55, R13 ;  /* 0x00000037310d7223 */ /* 0x040fe2000000000d */
[----:B------:R-:W-:Y:S01]  /*8d70*/  F2FP.F16.E4M3.UNPACK_B R87, R87.H1 ;  /* 0x00000057ff57723e */ /* 0x000fe200030006ff */
[----:B------:R-:W-:Y:S01]  /*8d80*/  FFMA R14, R49, R56, R14 ;  /* 0x00000038310e7223 */ /* 0x000fe2000000000e */
[----:B------:R-:W-:Y:S01]  /*8d90*/  F2FP.SATFINITE.E4M3.F32.PACK_AB_MERGE_C R10, R11, R10, RZ ;  /* 0x0000000a0b0a723e */ /* 0x000fe200048070ff */
[C---:B------:R-:W-:Y:S01]  /*8da0*/  FMUL R15, R47.reuse, R15 ;  /* 0x0000000f2f0f7220 */ /* 0x040fe20000400000 */
[--C-:B------:R-:W-:Y:S02]  /*8db0*/  HADD2.F32 R60, -RZ, R83.reuse.H0_H0 ;  /* 0x20000053ff3c7230 */ /* 0x100fe40000004100 */
[----:B------:R-:W-:Y:S01]  /*8dc0*/  FMUL R18, R47, R18 ;  /* 0x000000122f127220 */ /* 0x000fe20000400000 */
[----:B------:R-:W-:Y:S02]  /*8dd0*/  HADD2.F32 R61, -RZ, R83.H1_H1 ;  /* 0x30000053ff3d7230 */ /* 0x000fe40000004100 */
[----:B------:R-:W-:Y:S01]  /*8de0*/  FFMA R15, R49, R57, R15 ;  /* 0x00000039310f7223 */ /* 0x000fe2000000000f */
[----:B------:R-:W-:Y:S01]  /*8df0*/  IADD3 R45, PT, PT, R45, 0x1, RZ ;  /* 0x000000012d2d7810 */ /* 0x000fe20007ffe0ff */
[C---:B------:R-:W-:Y:S01]  /*8e00*/  FFMA R16, R49.reuse, R58, R16 ;  /* 0x0000003a31107223 */ /* 0x040fe20000000010 */
        /* <DEDUP_REMOVED lines=8> */
[C---:B------:R-:W-:Y:S01]  /*8e90*/  FFMA R0, R49.reuse, R62, R0 ;  /* 0x0000003e31007223 */ /* 0x040fe20000000000 */
[C---:B------:R-:W-:Y:S01]  /*8ea0*/  FFMA R2, R49.reuse, R63, R2 ;  /* 0x0000003f31027223 */ /* 0x040fe20000000002 */
[--C-:B------:R-:W-:Y:S02]  /*8eb0*/  HADD2.F32 R68, -RZ, R85.reuse.H0_H0 ;  /* 0x20000055ff447230 */ /* 0x100fe40000004100 */
[----:B------:R-:W-:Y:S01]  /*8ec0*/  FFMA R3, R49, R64, R3 ;  /* 0x0000004031037223 */ /* 0x000fe20000000003 */
[----:B------:R-:W-:Y:S02]  /*8ed0*/  HADD2.F32 R69, -RZ, R85.H1_H1 ;  /* 0x30000055ff457230 */ /* 0x000fe40000004100 */
[C---:B------:R-:W-:Y:S01]  /*8ee0*/  FMUL R21, R47.reuse, R26 ;  /* 0x0000001a2f157220 */ /* 0x040fe20000400000 */
[----:B------:R-:W-:Y:S01]  /*8ef0*/  FMUL R22, R47, R27 ;  /* 0x0000001b2f167220 */ /* 0x000fe20000400000 */
[C---:B------:R-:W-:Y:S01]  /*8f00*/  FFMA R6, R49.reuse, R65, R6 ;  /* 0x0000004131067223 */ /* 0x040fe20000000006 */
[----:B------:R-:W-:Y:S01]  /*8f10*/  FFMA R7, R49, R66, R7 ;  /* 0x0000004231077223 */ /* 0x000fe20000000007 */
[----:B------:R-:W-:Y:S01]  /*8f20*/  FMUL R23, R47, R28 ;  /* 0x0000001c2f177220 */ /* 0x000fe20000400000 */
[C---:B------:R-:W-:Y:S01]  /*8f30*/  FFMA R20, R49.reuse, R67, R20 ;  /* 0x0000004331147223 */ /* 0x040fe20000000014 */
[--C-:B------:R-:W-:Y:S02]  /*8f40*/  HADD2.F32 R72, -RZ, R86.reuse.H0_H0 ;  /* 0x20000056ff487230 */ /* 0x100fe40000004100 */
[C---:B------:R-:W-:Y:S01]  /*8f50*/  FFMA R21, R49.reuse, R68, R21 ;  /* 0x0000004431157223 */ /* 0x040fe20000000015 */
[----:B------:R-:W-:Y:S02]  /*8f60*/  HADD2.F32 R73, -RZ, R86.H1_H1 ;  /* 0x30000056ff497230 */ /* 0x000fe40000004100 */
[----:B------:R-:W-:Y:S01]  /*8f70*/  FFMA R22, R49, R69, R22 ;  /* 0x0000004531167223 */ /* 0x000fe20000000016 */
[C---:B------:R-:W-:Y:S01]  /*8f80*/  FMUL R26, R47.reuse, R31 ;  /* 0x0000001f2f1a7220 */ /* 0x040fe20000400000 */
[----:B------:R-:W-:Y:S01]  /*8f90*/  FMUL R27, R47, R32 ;  /* 0x000000202f1b7220 */ /* 0x000fe20000400000 */
[----:B------:R-:W-:Y:S01]  /*8fa0*/  FFMA R23, R49, R70, R23 ;  /* 0x0000004631177223 */ /* 0x000fe20000000017 */
[----:B------:R-:W-:Y:S01]  /*8fb0*/  FMUL R28, R47, R33 ;  /* 0x000000212f1c7220 */ /* 0x000fe20000400000 */
[C---:B------:R-:W-:Y:S01]  /*8fc0*/  FFMA R24, R49.reuse, R71, R24 ;  /* 0x0000004731187223 */ /* 0x040fe20000000018 */
[--C-:B------:R-:W-:Y:S02]  /*8fd0*/  HADD2.F32 R75, -RZ, R87.reuse.H0_H0 ;  /* 0x20000057ff4b7230 */ /* 0x100fe40000004100 */
[C---:B------:R-:W-:Y:S01]  /*8fe0*/  FFMA R25, R49.reuse, R72, R25 ;  /* 0x0000004831197223 */ /* 0x040fe20000000019 */
[----:B------:R-:W-:Y:S02]  /*8ff0*/  HADD2.F32 R76, -RZ, R87.H1_H1 ;  /* 0x30000057ff4c7230 */ /* 0x000fe40000004100 */
[----:B------:R-:W-:Y:S01]  /*9000*/  FFMA R26, R49, R73, R26 ;  /* 0x00000049311a7223 */ /* 0x000fe2000000001a */
[----:B------:R-:W-:Y:S01]  /*9010*/  F2FP.SATFINITE.E4M3.F32.PACK_AB_MERGE_C R14, R15, R14, RZ ;  /* 0x0000000e0f0e723e */ /* 0x000fe200048070ff */
[----:B------:R-:W-:Y:S01]  /*9020*/  FFMA R27, R49, R48, R27 ;  /* 0x00000030311b7223 */ /* 0x000fe2000000001b */
[----:B------:R-:W-:Y:S01]  /*9030*/  F2FP.SATFINITE.E4M3.F32.PACK_AB_MERGE_C R18, R19, R18, RZ ;  /* 0x000000121312723e */ /* 0x000fe200048070ff */
[C---:B------:R-:W-:Y:S01]  /*9040*/  FFMA R28, R49.reuse, R74, R28 ;  /* 0x0000004a311c7223 */ /* 0x040fe2000000001c */
[C---:B------:R-:W-:Y:S01]  /*9050*/  FFMA R29, R49.reuse, R75, R29 ;  /* 0x0000004b311d7223 */ /* 0x040fe2000000001d */
[----:B------:R-:W-:Y:S01]  /*9060*/  FFMA R30, R49, R76, R30 ;  /* 0x0000004c311e7223 */ /* 0x000fe2000000001e */
[----:B------:R-:W-:Y:S02]  /*9070*/  F2FP.SATFINITE.E4M3.F32.PACK_AB_MERGE_C R32, R5, R4, R77 ;  /* 0x000000040520723e */ /* 0x000fe4000480704d */
[----:B------:R-:W-:Y:S02]  /*9080*/  F2FP.SATFINITE.E4M3.F32.PACK_AB_MERGE_C R33, R9, R8, R10 ;  /* 0x000000080921723e */ /* 0x000fe4000480700a */
        /* <DEDUP_REMOVED lines=10> */
[----:B------:R-:W-:Y:S05]  /*9130*/  F2FP.SATFINITE.E4M3.F32.PACK_AB_MERGE_C R7, R28, R27, R29 ;  /* 0x0000001b1c07723e */ /* 0x000fea000480701d */
        /* <DEDUP_REMOVED lines=18> */
.L_x_130:
[----:B------:R-:W-:Y:S05]  /*9260*/  BSYNC.RECONVERGENT B0 ;  /* 0x0000000000007941 */ /* 0x000fea0003800200 */
.L_x_129:
[----:B------:R-:W-:Y:S01]  /*9270*/  BAR.SYNC.DEFER_BLOCKING 0x1, 0x80 ;  /* 0x0042000000007b1d */ /* 0x000fe20000010000 */
[----:B------:R-:W-:Y:S01]  /*9280*/  ISETP.NE.AND P2, PT, R111, RZ, PT ;  /* 0x000000ff6f00720c */ /* 0x000fe20003f45270 */
[----:B------:R-:W-:Y:S01]  /*9290*/  IMAD.IADD R14, R43, 0x1, R94 ;  /* 0x000000012b0e7824 */ /* 0x000fe200078e025e */
[----:B------:R-:W-:Y:S01]  /*92a0*/  ISETP.NE.AND P0, PT, R112, 0x2, PT ;  /* 0x000000027000780c */ /* 0x000fe20003f05270 */
[----:B------:R-:W-:Y:S01]  /*92b0*/  IMAD.IADD R15, R44, 0x1, R95 ;  /* 0x000000012c0f7824 */ /* 0x000fe200078e025f */
[----:B------:R-:W-:Y:S02]  /*92c0*/  ISETP.NE.AND P1, PT, R45, 0x4, PT ;  /* 0x000000042d00780c */ /* 0x000fe40003f25270 */
[----:B------:R-:W-:Y:S02]  /*92d0*/  SEL R2, RZ, 0x1, P0 ;  /* 0x00000001ff027807 */ /* 0x000fe40000000000 */
[----:B------:R-:W-:Y:S02]  /*92e0*/  SEL R0, RZ, 0x1, P1 ;  /* 0x00000001ff007807 */ /* 0x000fe40000800000 */
[----:B------:R-:W-:Y:S02]  /*92f0*/  LOP3.LUT R106, R106, R2, RZ, 0x3c, !PT ;  /* 0x000000026a6a7212 */ /* 0x000fe400078e3cff */
[----:B------:R-:W-:Y:S02]  /*9300*/  LOP3.LUT R107, R107, R0, RZ, 0x3c, !PT ;  /* 0x000000006b6b7212 */ /* 0x000fe400078e3cff */
[----:B------:R-:W-:Y:S02]  /*9310*/  @P2 R2UR UR36, R103 ;  /* 0x00000000672422ca */ /* 0x000fe400000e0000 */
[----:B------:R-:W-:Y:S02]  /*9320*/  SEL R112, R112, RZ, P0 ;  /* 0x000000ff70707207 */ /* 0x000fe40000000000 */
[----:B------:R-:W-:Y:S01]  /*9330*/  SEL R45, R45, RZ, P1 ;  /* 0x000000ff2d2d7207 */ /* 0x000fe20000800000 */
[----:B------:R-:W-:Y:S10]  /*9340*/  @P2 BRA `(.L_x_131) ;  /* 0xffffffbc00382947 */ /* 0x000ff4000383ffff */
[----:B------:R-:W-:Y:S05]  /*9350*/  EXIT ;  /* 0x000000000000794d */ /* 0x000fea0003800000 */
.L_x_20:
[----:B--2---:R2:W1:Y:S02]  /*9360*/  SYNCS.PHASECHK.TRANS64.TRYWAIT P0, [R2+URZ+0x160], R3 ;  /* 0x00016003020075a7 */ /* 0x00446400080011ff */
[----:B-1----:R-:W-:Y:S05]  /*9370*/  @!P0 NANOSLEEP.SYNCS 0x989680 ;  /* 0x009896800000895d */ /* 0x002fea0003900000 */
[----:B------:R-:W1:Y:S02]  /*9380*/  @!P0 SYNCS.PHASECHK.TRANS64 P0, [R2+URZ+0x160], R3 ;  /* 0x00016003020085a7 */ /* 0x000e6400080010ff */
[----:B-1----:R-:W-:Y:S05]  /*9390*/  @!P0 BRA `(.L_x_20) ;  /* 0xfffffffc00f08947 */ /* 0x002fea000383ffff */
[----:B------:R-:W-:Y:S05]  /*93a0*/  BRA `(.L_x_132) ;  /* 0xffffff8000c87947 */ /* 0x000fea000383ffff */
.L_x_23:
[----:B-1----:R-:W-:-:S07]  /*93b0*/  MOV R2, UR33 ;  /* 0x0000002100027c02 */ /* 0x002fce0008000f00 */
.L_x_133:
[----:B-1----:R1:W2:Y:S02]  /*93c0*/  SYNCS.PHASECHK.TRANS64.TRYWAIT P0, [R2+URZ+0x50], R4 ;  /* 0x00005004020075a7 */ /* 0x0022a400080011ff */
[----:B--2---:R-:W-:Y:S05]  /*93d0*/  @!P0 NANOSLEEP.SYNCS 0x989680 ;  /* 0x009896800000895d */ /* 0x004fea0003900000 */
[----:B------:R-:W2:Y:S02]  /*93e0*/  @!P0 SYNCS.PHASECHK.TRANS64 P0, [R2+URZ+0x50], R4 ;  /* 0x00005004020085a7 */ /* 0x000ea400080010ff */
[----:B--2---:R-:W-:Y:S05]  /*93f0*/  @!P0 BRA `(.L_x_133) ;  /* 0xfffffffc00f08947 */ /* 0x004fea000383ffff */
[----:B------:R-:W-:Y:S05]  /*9400*/  BRA `(.L_x_22) ;  /* 0xffffff8400187947 */ /* 0x000fea000383ffff */
.L_x_29:
[----:B-1----:R-:W-:-:S07]  /*9410*/  MOV R2, UR17 ;  /* 0x0000001100027c02 */ /* 0x002fce0008000f00 */
.L_x_134:
[----:B-1----:R1:W2:Y:S02]  /*9420*/  SYNCS.PHASECHK.TRANS64.TRYWAIT P0, [R2+URZ+0x50], R4 ;  /* 0x00005004020075a7 */ /* 0x0022a400080011ff */
[----:B--2---:R-:W-:Y:S05]  /*9430*/  @!P0 NANOSLEEP.SYNCS 0x989680 ;  /* 0x009896800000895d */ /* 0x004fea0003900000 */
[----:B------:R-:W2:Y:S02]  /*9440*/  @!P0 SYNCS.PHASECHK.TRANS64 P0, [R2+URZ+0x50], R4 ;  /* 0x00005004020085a7 */ /* 0x000ea400080010ff */
[----:B--2---:R-:W-:Y:S05]  /*9450*/  @!P0 BRA `(.L_x_134) ;  /* 0xfffffffc00f08947 */ /* 0x004fea000383ffff */
[----:B------:R-:W-:Y:S05]  /*9460*/  BRA `(.L_x_28) ;  /* 0xffffff8400c07947 */ /* 0x000fea000383ffff */
.L_x_33:
[----:B-1----:R1:W2:Y:S02]  /*9470*/  SYNCS.PHASECHK.TRANS64.TRYWAIT P0, [R2+URZ+0xf0], R3 ;  /* 0x0000f003020075a7 */ /* 0x0022a400080011ff */
[----:B--2---:R-:W-:Y:S05]  /*9480*/  @!P0 NANOSLEEP.SYNCS 0x989680 ;  /* 0x009896800000895d */ /* 0x004fea0003900000 */
[----:B------:R-:W2:Y:S02]  /*9490*/  @!P0 SYNCS.PHASECHK.TRANS64 P0, [R2+URZ+0xf0], R3 ;  /* 0x0000f003020085a7 */ /* 0x000ea400080010ff */
[----:B--2---:R-:W-:Y:S05]  /*94a0*/  @!P0 BRA `(.L_x_33) ;  /* 0xfffffffc00f08947 */ /* 0x004fea000383ffff */
[----:B------:R-:W-:Y:S05]  /*94b0*/  BRA `(.L_x_135) ;  /* 0xffffff8800507947 */ /* 0x000fea000383ffff */
.L_x_37:
[----:B----4-:R-:W-:-:S07]  /*94c0*/  MOV R0, UR5 ;  /* 0x0000000500007c02 */ /* 0x010fce0008000f00 */
.L_x_136:
[----:B-1----:R1:W2:Y:S02]  /*94d0*/  SYNCS.PHASECHK.TRANS64.TRYWAIT P0, [R0+URZ], R2 ;  /* 0x00000002000075a7 */ /* 0x0022a400080011ff */
[----:B--2---:R-:W-:Y:S05]  /*94e0*/  @!P0 NANOSLEEP.SYNCS 0x989680 ;  /* 0x009896800000895d */ /* 0x004fea0003900000 */
[----:B------:R-:W2:Y:S02]  /*94f0*/  @!P0 SYNCS.PHASECHK.TRANS64 P0, [R0+URZ], R2 ;  /* 0x00000002000085a7 */ /* 0x000ea400080010ff */
[----:B--2---:R-:W-:Y:S05]  /*9500*/  @!P0 BRA `(.L_x_136) ;  /* 0xfffffffc00f08947 */ /* 0x004fea000383ffff */
[----:B------:R-:W-:Y:S05]  /*9510*/  BRA `(.L_x_137) ;  /* 0xffffff8c00c07947 */ /* 0x000fea000383ffff */
.L_x_38:
[----:B----4-:R-:W-:-:S07]  /*9520*/  MOV R0, UR5 ;  /* 0x0000000500007c02 */ /* 0x010fce0008000f00 */
.L_x_138:
[----:B-1----:R1:W2:Y:S02]  /*9530*/  SYNCS.PHASECHK.TRANS64.TRYWAIT P0, [R0+URZ], R3 ;  /* 0x00000003000075a7 */ /* 0x0022a400080011ff */
[----:B--2---:R-:W-:Y:S05]  /*9540*/  @!P0 NANOSLEEP.SYNCS 0x989680 ;  /* 0x009896800000895d */ /* 0x004fea0003900000 */
[----:B------:R-:W2:Y:S02]  /*9550*/  @!P0 SYNCS.PHASECHK.TRANS64 P0, [R0+URZ], R3 ;  /* 0x00000003000085a7 */ /* 0x000ea400080010ff */
[----:B--2---:R-:W-:Y:S05]  /*9560*/  @!P0 BRA `(.L_x_138) ;  /* 0xfffffffc00f08947 */ /* 0x004fea000383ffff */
[----:B------:R-:W-:Y:S05]  /*9570*/  BRA `(.L_x_139) ;  /* 0xffffff8c00cc7947 */ /* 0x000fea000383ffff */
.L_x_39:
[----:B----4-:R-:W-:-:S07]  /*9580*/  MOV R0, UR5 ;  /* 0x0000000500007c02 */ /* 0x010fce0008000f00 */
.L_x_140:
[----:B-1----:R1:W2:Y:S02]  /*9590*/  SYNCS.PHASECHK.TRANS64.TRYWAIT P0, [R0+URZ], R3 ;  /* 0x00000003000075a7 */ /* 0x0022a400080011ff */
[----:B--2---:R-:W-:Y:S05]  /*95a0*/  @!P0 NANOSLEEP.SYNCS 0x989680 ;  /* 0x009896800000895d */ /* 0x004fea0003900000 */
[----:B------:R-:W2:Y:S02]  /*95b0*/  @!P0 SYNCS.PHASECHK.TRANS64 P0, [R0+URZ], R3 ;  /* 0x00000003000085a7 */ /* 0x000ea400080010ff */
[----:B--2---:R-:W-:Y:S05]  /*95c0*/  @!P0 BRA `(.L_x_140) ;  /* 0xfffffffc00f08947 */ /* 0x004fea000383ffff */
[----:B------:R-:W-:Y:S05]  /*95d0*/  BRA `(.L_x_141) ;  /* 0xffffff8c00d87947 */ /* 0x000fea000383ffff */
.L_x_40:
[----:B----4-:R-:W-:-:S07]  /*95e0*/  MOV R0, UR5 ;  /* 0x0000000500007c02 */ /* 0x010fce0008000f00 */
.L_x_142:
[----:B-1----:R1:W2:Y:S02]  /*95f0*/  SYNCS.PHASECHK.TRANS64.TRYWAIT P0, [R0+URZ], R3 ;  /* 0x00000003000075a7 */ /* 0x0022a400080011ff */
[----:B--2---:R-:W-:Y:S05]  /*9600*/  @!P0 NANOSLEEP.SYNCS 0x989680 ;  /* 0x009896800000895d */ /* 0x004fea0003900000 */
[----:B------:R-:W2:Y:S02]  /*9610*/  @!P0 SYNCS.PHASECHK.TRANS64 P0, [R0+URZ], R3 ;  /* 0x00000003000085a7 */ /* 0x000ea400080010ff */
[----:B--2---:R-:W-:Y:S05]  /*9620*/  @!P0 BRA `(.L_x_142) ;  /* 0xfffffffc00f08947 */ /* 0x004fea000383ffff */
[----:B------:R-:W-:Y:S05]  /*9630*/  BRA `(.L_x_143) ;  /* 0xffffff8c00e47947 */ /* 0x000fea000383ffff */
.L_x_41:
[----:B----4-:R-:W-:-:S07]  /*9640*/  MOV R0, UR5 ;  /* 0x0000000500007c02 */ /* 0x010fce0008000f00 */
.L_x_144:
[----:B-1----:R1:W2:Y:S02]  /*9650*/  SYNCS.PHASECHK.TRANS64.TRYWAIT P0, [R0+URZ], R3 ;  /* 0x00000003000075a7 */ /* 0x0022a400080011ff */
[----:B--2---:R-:W-:Y:S05]  /*9660*/  @!P0 NANOSLEEP.SYNCS 0x989680 ;  /* 0x009896800000895d */ /* 0x004fea0003900000 */
[----:B------:R-:W2:Y:S02]  /*9670*/  @!P0 SYNCS.PHASECHK.TRANS64 P0, [R0+URZ], R3 ;  /* 0x00000003000085a7 */ /* 0x000ea400080010ff */
[----:B--2---:R-:W-:Y:S05]  /*9680*/  @!P0 BRA `(.L_x_144) ;  /* 0xfffffffc00f08947 */ /* 0x004fea000383ffff */
[----:B------:R-:W-:Y:S05]  /*9690*/  BRA `(.L_x_145) ;  /* 0xffffff8c00f07947 */ /* 0x000fea000383ffff */
.L_x_42:
[----:B----4-:R-:W-:-:S07]  /*96a0*/  MOV R0, UR5 ;  /* 0x0000000500007c02 */ /* 0x010fce0008000f00 */
.L_x_146:
[----:B-1----:R1:W2:Y:S02]  /*96b0*/  SYNCS.PHASECHK.TRANS64.TRYWAIT P0, [R0+URZ], R3 ;  /* 0x00000003000075a7 */ /* 0x0022a400080011ff */
[----:B--2---:R-:W-:Y:S05]  /*96c0*/  @!P0 NANOSLEEP.SYNCS 0x989680 ;  /* 0x009896800000895d */ /* 0x004fea0003900000 */
[----:B------:R-:W2:Y:S02]  /*96d0*/  @!P0 SYNCS.PHASECHK.TRANS64 P0, [R0+URZ], R3 ;  /* 0x00000003000085a7 */ /* 0x000ea400080010ff */
[----:B--2---:R-:W-:Y:S05]  /*96e0*/  @!P0 BRA `(.L_x_146) ;  /* 0xfffffffc00f08947 */ /* 0x004fea000383ffff */
[----:B------:R-:W-:Y:S05]  /*96f0*/  BRA `(.L_x_147) ;  /* 0xffffff8c00fc7947 */ /* 0x000fea000383ffff */
.L_x_43:
[----:B----4-:R-:W-:-:S07]  /*9700*/  MOV R0, UR5 ;  /* 0x0000000500007c02 */ /* 0x010fce0008000f00 */
.L_x_148:
[----:B-1----:R1:W2:Y:S02]  /*9710*/  SYNCS.PHASECHK.TRANS64.TRYWAIT P0, [R0+URZ], R3 ;  /* 0x00000003000075a7 */ /* 0x0022a400080011ff */
[----:B--2---:R-:W-:Y:S05]  /*9720*/  @!P0 NANOSLEEP.SYNCS 0x989680 ;  /* 0x009896800000895d */ /* 0x004fea0003900000 */
[----:B------:R-:W2:Y:S02]  /*9730*/  @!P0 SYNCS.PHASECHK.TRANS64 P0, [R0+URZ], R3 ;  /* 0x00000003000085a7 */ /* 0x000ea400080010ff */
[----:B--2---:R-:W-:Y:S05]  /*9740*/  @!P0 BRA `(.L_x_148) ;  /* 0xfffffffc00f08947 */ /* 0x004fea000383ffff */
[----:B------:R-:W-:Y:S05]  /*9750*/  BRA `(.L_x_149) ;  /* 0xffffff9000087947 */ /* 0x000fea000383ffff */
.L_x_44:
[----:B----4-:R-:W-:-:S07]  /*9760*/  MOV R0, UR5 ;  /* 0x0000000500007c02 */ /* 0x010fce0008000f00 */
.L_x_150:
[----:B-1----:R1:W2:Y:S02]  /*9770*/  SYNCS.PHASECHK.TRANS64.TRYWAIT P0, [R0+URZ], R3 ;  /* 0x00000003000075a7 */ /* 0x0022a400080011ff */
[----:B--2---:R-:W-:Y:S05]  /*9780*/  @!P0 NANOSLEEP.SYNCS 0x989680 ;  /* 0x009896800000895d */ /* 0x004fea0003900000 */
[----:B------:R-:W2:Y:S02]  /*9790*/  @!P0 SYNCS.PHASECHK.TRANS64 P0, [R0+URZ], R3 ;  /* 0x00000003000085a7 */ /* 0x000ea400080010ff */
[----:B--2---:R-:W-:Y:S05]  /*97a0*/  @!P0 BRA `(.L_x_150) ;  /* 0xfffffffc00f08947 */ /* 0x004fea000383ffff */
[----:B------:R-:W-:Y:S05]  /*97b0*/  BRA `(.L_x_151) ;  /* 0xffffff9000147947 */ /* 0x000fea000383ffff */
.L_x_45:
[----:B----4-:R-:W-:-:S07]  /*97c0*/  MOV R0, UR5 ;  /* 0x0000000500007c02 */ /* 0x010fce0008000f00 */
.L_x_152:
[----:B-1----:R1:W2:Y:S02]  /*97d0*/  SYNCS.PHASECHK.TRANS64.TRYWAIT P0, [R0+URZ], R3 ;  /* 0x00000003000075a7 */ /* 0x0022a400080011ff */
[----:B--2---:R-:W-:Y:S05]  /*97e0*/  @!P0 NANOSLEEP.SYNCS 0x989680 ;  /* 0x009896800000895d */ /* 0x004fea0003900000 */
[----:B------:R-:W2:Y:S02]  /*97f0*/  @!P0 SYNCS.PHASECHK.TRANS64 P0, [R0+URZ], R3 ;  /* 0x00000003000085a7 */ /* 0x000ea400080010ff */
[----:B--2---:R-:W-:Y:S05]  /*9800*/  @!P0 BRA `(.L_x_152) ;  /* 0xfffffffc00f08947 */ /* 0x004fea000383ffff */
[----:B------:R-:W-:Y:S05]  /*9810*/  BRA `(.L_x_153) ;  /* 0xffffff9000207947 */ /* 0x000fea000383ffff */
.L_x_48:
[----:B-1----:R1:W2:Y:S02]  /*9820*/  SYNCS.PHASECHK.TRANS64.TRYWAIT P0, [R0+URZ+0x150], R4 ;  /* 0x00015004000075a7 */ /* 0x0022a400080011ff */
[----:B--2---:R-:W-:Y:S05]  /*9830*/  @!P0 NANOSLEEP.SYNCS 0x989680 ;  /* 0x009896800000895d */ /* 0x004fea0003900000 */
[----:B------:R-:W2:Y:S02]  /*9840*/  @!P0 SYNCS.PHASECHK.TRANS64 P0, [R0+URZ+0x150], R4 ;  /* 0x00015004000085a7 */ /* 0x000ea400080010ff */
[----:B--2---:R-:W-:Y:S05]  /*9850*/  @!P0 BRA `(.L_x_48) ;  /* 0xfffffffc00f08947 */ /* 0x004fea000383ffff */
[----:B------:R-:W-:Y:S05]  /*9860*/  BRA `(.L_x_154) ;  /* 0xffffff90007c7947 */ /* 0x000fea000383ffff */
.L_x_49:
[----:B------:R-:W-:-:S07]  /*9870*/  MOV R0, UR5 ;  /* 0x0000000500007c02 */ /* 0x000fce0008000f00 */
.L_x_155:
[----:B-1----:R1:W2:Y:S02]  /*9880*/  SYNCS.PHASECHK.TRANS64.TRYWAIT P0, [R0+URZ+0x100], R5 ;  /* 0x00010005000075a7 */ /* 0x0022a400080011ff */
[----:B--2---:R-:W-:Y:S05]  /*9890*/  @!P0 NANOSLEEP.SYNCS 0x989680 ;  /* 0x009896800000895d */ /* 0x004fea0003900000 */
[----:B------:R-:W2:Y:S02]  /*98a0*/  @!P0 SYNCS.PHASECHK.TRANS64 P0, [R0+URZ+0x100], R5 ;  /* 0x00010005000085a7 */ /* 0x000ea400080010ff */
[----:B--2---:R-:W-:Y:S05]  /*98b0*/  @!P0 BRA `(.L_x_155) ;  /* 0xfffffffc00f08947 */ /* 0x004fea000383ffff */
[----:B------:R-:W-:Y:S05]  /*98c0*/  BRA `(.L_x_156) ;  /* 0xffffff90008c7947 */ /* 0x000fea000383ffff */
.L_x_50:
[----:B-1----:R1:W2:Y:S02]  /*98d0*/  SYNCS.PHASECHK.TRANS64.TRYWAIT P1, [R0+URZ+0xf0], R4 ;  /* 0x0000f004000075a7 */ /* 0x0022a400080211ff */
[----:B--2---:R-:W-:Y:S05]  /*98e0*/  @!P1 NANOSLEEP.SYNCS 0x989680 ;  /* 0x009896800000995d */ /* 0x004fea0003900000 */
[----:B------:R-:W2:Y:S02]  /*98f0*/  @!P1 SYNCS.PHASECHK.TRANS64 P1, [R0+URZ+0xf0], R4 ;  /* 0x0000f004000095a7 */ /* 0x000ea400080210ff */
[----:B--2---:R-:W-:Y:S05]  /*9900*/  @!P1 BRA `(.L_x_50) ;  /* 0xfffffffc00f09947 */ /* 0x004fea000383ffff */
[----:B------:R-:W-:Y:S05]  /*9910*/  BRA `(.L_x_157) ;  /* 0xffffff9000bc7947 */ /* 0x000fea000383ffff */
.L_x_53:
[----:B------:R-:W-:-:S07]  /*9920*/  MOV R0, UR5 ;  /* 0x0000000500007c02 */ /* 0x000fce0008000f00 */
.L_x_158:
[----:B-1----:R1:W2:Y:S02]  /*9930*/  SYNCS.PHASECHK.TRANS64.TRYWAIT P0, [R0+URZ+0x100], R2 ;  /* 0x00010002000075a7 */ /* 0x0022a400080011ff */
[----:B--2---:R-:W-:Y:S05]  /*9940*/  @!P0 NANOSLEEP.SYNCS 0x989680 ;  /* 0x009896800000895d */ /* 0x004fea0003900000 */
[----:B------:R-:W2:Y:S02]  /*9950*/  @!P0 SYNCS.PHASECHK.TRANS64 P0, [R0+URZ+0x100], R2 ;  /* 0x00010002000085a7 */ /* 0x000ea400080010ff */
[----:B--2---:R-:W-:Y:S05]  /*9960*/  @!P0 BRA `(.L_x_158) ;  /* 0xfffffffc00f08947 */ /* 0x004fea000383ffff */
[----:B------:R-:W-:Y:S05]  /*9970*/  BRA `(.L_x_52) ;  /* 0xffffff9400107947 */ /* 0x000fea000383ffff */
.L_x_60:
[----:B-1----:R1:W2:Y:S02]  /*9980*/  SYNCS.PHASECHK.TRANS64.TRYWAIT P1, [R0+URZ+0xf0], R2 ;  /* 0x0000f002000075a7 */ /* 0x0022a400080211ff */
[----:B--2---:R-:W-:Y:S05]  /*9990*/  @!P1 NANOSLEEP.SYNCS 0x989680 ;  /* 0x009896800000995d */ /* 0x004fea0003900000 */
[----:B------:R-:W2:Y:S02]  /*99a0*/  @!P1 SYNCS.PHASECHK.TRANS64 P1, [R0+URZ+0xf0], R2 ;  /* 0x0000f002000095a7 */ /* 0x000ea400080210ff */
[----:B--2---:R-:W-:Y:S05]  /*99b0*/  @!P1 BRA `(.L_x_60) ;  /* 0xfffffffc00f09947 */ /* 0x004fea000383ffff */
[----:B------:R-:W-:Y:S05]  /*99c0*/  BRA `(.L_x_159) ;  /* 0xffffff9800707947 */ /* 0x000fea000383ffff */
.L_x_61:
[----:B------:R-:W-:-:S07]  /*99d0*/  MOV R2, UR8 ;  /* 0x0000000800027c02 */ /* 0x000fce0008000f00 */
.L_x_160:
[----:B-1----:R1:W2:Y:S02]  /*99e0*/  SYNCS.PHASECHK.TRANS64.TRYWAIT P0, [R2+URZ+0x130], R0 ;  /* 0x00013000020075a7 */ /* 0x0022a400080011ff */
[----:B--2---:R-:W-:Y:S05]  /*99f0*/  @!P0 NANOSLEEP.SYNCS 0x989680 ;  /* 0x009896800000895d */ /* 0x004fea0003900000 */
[----:B------:R-:W2:Y:S02]  /*9a00*/  @!P0 SYNCS.PHASECHK.TRANS64 P0, [R2+URZ+0x130], R0 ;  /* 0x00013000020085a7 */ /* 0x000ea400080010ff */
[----:B--2---:R-:W-:Y:S05]  /*9a10*/  @!P0 BRA `(.L_x_160) ;  /* 0xfffffffc00f08947 */ /* 0x004fea000383ffff */
[----:B------:R-:W-:Y:S05]  /*9a20*/  BRA `(.L_x_161) ;  /* 0xffffff9800c07947 */ /* 0x000fea000383ffff */
.L_x_64:
[----:B------:R-:W-:Y:S07]  /*9a30*/  MOV R0, UR7 ;  /* 0x0000000700007c02 */ /* 0x000fee0008000f00 */
.L_x_162:
[----:B-1----:R1:W2:Y:S02]  /*9a40*/  SYNCS.PHASECHK.TRANS64.TRYWAIT P0, [R0+URZ], R2 ;  /* 0x00000002000075a7 */ /* 0x0022a400080011ff */
[----:B--2---:R-:W-:Y:S05]  /*9a50*/  @!P0 NANOSLEEP.SYNCS 0x989680 ;  /* 0x009896800000895d */ /* 0x004fea0003900000 */
[----:B------:R-:W2:Y:S02]  /*9a60*/  @!P0 SYNCS.PHASECHK.TRANS64 P0, [R0+URZ], R2 ;  /* 0x00000002000085a7 */ /* 0x000ea400080010ff */
[----:B--2---:R-:W-:Y:S05]  /*9a70*/  @!P0 BRA `(.L_x_162) ;  /* 0xfffffffc00f08947 */ /* 0x004fea000383ffff */
[----:B------:R-:W-:Y:S05]  /*9a80*/  BRA `(.L_x_63) ;  /* 0xffffff9800dc7947 */ /* 0x000fea000383ffff */
.L_x_67:
[----:B------:R-:W-:-:S07]  /*9a90*/  MOV R0, UR5 ;  /* 0x0000000500007c02 */ /* 0x000fce0008000f00 */
.L_x_163:
[----:B--2---:R2:W3:Y:S02]  /*9aa0*/  SYNCS.PHASECHK.TRANS64.TRYWAIT P0, [R0+URZ], R2 ;  /* 0x00000002000075a7 */ /* 0x0044e400080011ff */
[----:B---3--:R-:W-:Y:S05]  /*9ab0*/  @!P0 NANOSLEEP.SYNCS 0x989680 ;  /* 0x009896800000895d */ /* 0x008fea0003900000 */
[----:B------:R-:W3:Y:S02]  /*9ac0*/  @!P0 SYNCS.PHASECHK.TRANS64 P0, [R0+URZ], R2 ;  /* 0x00000002000085a7 */ /* 0x000ee400080010ff */
[----:B---3--:R-:W-:Y:S05]  /*9ad0*/  @!P0 BRA `(.L_x_163) ;  /* 0xfffffffc00f08947 */ /* 0x008fea000383ffff */
[----:B------:R-:W-:Y:S05]  /*9ae0*/  BRA `(.L_x_164) ;  /* 0xffffff9c00907947 */ /* 0x000fea000383ffff */
.L_x_68:
[----:B------:R-:W-:-:S07]  /*9af0*/  MOV R0, UR5 ;  /* 0x0000000500007c02 */ /* 0x000fce0008000f00 */
.L_x_165:
[----:B-1----:R1:W2:Y:S02]  /*9b00*/  SYNCS.PHASECHK.TRANS64.TRYWAIT P0, [R0+URZ], R3 ;  /* 0x00000003000075a7 */ /* 0x0022a400080011ff */
[----:B--2---:R-:W-:Y:S05]  /*9b10*/  @!P0 NANOSLEEP.SYNCS 0x989680 ;  /* 0x009896800000895d */ /* 0x004fea0003900000 */
[----:B------:R-:W2:Y:S02]  /*9b20*/  @!P0 SYNCS.PHASECHK.TRANS64 P0, [R0+URZ], R3 ;  /* 0x00000003000085a7 */ /* 0x000ea400080010ff */
[----:B--2---:R-:W-:Y:S05]  /*9b30*/  @!P0 BRA `(.L_x_165) ;  /* 0xfffffffc00f08947 */ /* 0x004fea000383ffff */
[----:B------:R-:W-:Y:S05]  /*9b40*/  BRA `(.L_x_166) ;  /* 0xffffff9c009c7947 */ /* 0x000fea000383ffff */
.L_x_69:
[----:B------:R-:W-:-:S07]  /*9b50*/  MOV R0, UR5 ;  /* 0x0000000500007c02 */ /* 0x000fce0008000f00 */
.L_x_167:
[----:B-1----:R1:W2:Y:S02]  /*9b60*/  SYNCS.PHASECHK.TRANS64.TRYWAIT P0, [R0+URZ], R3 ;  /* 0x00000003000075a7 */ /* 0x0022a400080011ff */
[----:B--2---:R-:W-:Y:S05]  /*9b70*/  @!P0 NANOSLEEP.SYNCS 0x989680 ;  /* 0x009896800000895d */ /* 0x004fea0003900000 */
[----:B------:R-:W2:Y:S02]  /*9b80*/  @!P0 SYNCS.PHASECHK.TRANS64 P0, [R0+URZ], R3 ;  /* 0x00000003000085a7 */ /* 0x000ea400080010ff */
[----:B--2---:R-:W-:Y:S05]  /*9b90*/  @!P0 BRA `(.L_x_167) ;  /* 0xfffffffc00f08947 */ /* 0x004fea000383ffff */
[----:B------:R-:W-:Y:S05]  /*9ba0*/  BRA `(.L_x_168) ;  /* 0xffffff9c00a87947 */ /* 0x000fea000383ffff */
.L_x_70:
[----:B-1----:R-:W-:-:S07]  /*9bb0*/  MOV R0, UR7 ;  /* 0x0000000700007c02 */ /* 0x002fce0008000f00 */
.L_x_169:
[----:B-1----:R1:W2:Y:S02]  /*9bc0*/  SYNCS.PHASECHK.TRANS64.TRYWAIT P0, [R0+URZ], R2 ;  /* 0x00000002000075a7 */ /* 0x0022a400080011ff */
[----:B--2---:R-:W-:Y:S05]  /*9bd0*/  @!P0 NANOSLEEP.SYNCS 0x989680 ;  /* 0x009896800000895d */ /* 0x004fea0003900000 */
[----:B------:R-:W2:Y:S02]  /*9be0*/  @!P0 SYNCS.PHASECHK.TRANS64 P0, [R0+URZ], R2 ;  /* 0x00000002000085a7 */ /* 0x000ea400080010ff */
[----:B--2---:R-:W-:Y:S05]  /*9bf0*/  @!P0 BRA `(.L_x_169) ;  /* 0xfffffffc00f08947 */ /* 0x004fea000383ffff */
[----:B------:R-:W-:Y:S05]  /*9c00*/  BRA `(.L_x_170) ;  /* 0xffffff9c00b47947 */ /* 0x000fea000383ffff */
.L_x_75:
[----:B--2---:R2:W3:Y:S02]  /*9c10*/  SYNCS.PHASECHK.TRANS64.TRYWAIT P0, [R0+URZ+0xf0], R2 ;  /* 0x0000f002000075a7 */ /* 0x0044e400080011ff */
[----:B---3--:R-:W-:Y:S05]  /*9c20*/  @!P0 NANOSLEEP.SYNCS 0x989680 ;  /* 0x009896800000895d */ /* 0x008fea0003900000 */
[----:B------:R-:W3:Y:S02]  /*9c30*/  @!P0 SYNCS.PHASECHK.TRANS64 P0, [R0+URZ+0xf0], R2 ;  /* 0x0000f002000085a7 */ /* 0x000ee400080010ff */
[----:B---3--:R-:W-:Y:S05]  /*9c40*/  @!P0 BRA `(.L_x_75) ;  /* 0xfffffffc00f08947 */ /* 0x008fea000383ffff */
[----:B------:R-:W-:Y:S05]  /*9c50*/  BRA `(.L_x_171) ;  /* 0xffffffa000c07947 */ /* 0x000fea000383ffff */
.L_x_78:
[----:B------:R-:W-:Y:S07]  /*9c60*/  MOV R0, UR7 ;  /* 0x0000000700007c02 */ /* 0x000fee0008000f00 */
.L_x_172:
[----:B--2---:R2:W3:Y:S02]  /*9c70*/  SYNCS.PHASECHK.TRANS64.TRYWAIT P0, [R0+URZ+0xe8], R2 ;  /* 0x0000e802000075a7 */ /* 0x0044e400080011ff */
[----:B---3--:R-:W-:Y:S05]  /*9c80*/  @!P0 NANOSLEEP.SYNCS 0x989680 ;  /* 0x009896800000895d */ /* 0x008fea0003900000 */
[----:B------:R-:W3:Y:S02]  /*9c90*/  @!P0 SYNCS.PHASECHK.TRANS64 P0, [R0+URZ+0xe8], R2 ;  /* 0x0000e802000085a7 */ /* 0x000ee400080010ff */
[----:B---3--:R-:W-:Y:S05]  /*9ca0*/  @!P0 BRA `(.L_x_172) ;  /* 0xfffffffc00f08947 */ /* 0x008fea000383ffff */
[----:B------:R-:W-:Y:S05]  /*9cb0*/  BRA `(.L_x_77) ;  /* 0xffffffa400a07947 */ /* 0x000fea000383ffff */
.L_x_81:
[----:B------:R-:W-:Y:S07]  /*9cc0*/  MOV R0, UR7 ;  /* 0x0000000700007c02 */ /* 0x000fee0008000f00 */
.L_x_173:
[----:B-1----:R1:W2:Y:S02]  /*9cd0*/  SYNCS.PHASECHK.TRANS64.TRYWAIT P0, [R0+URZ+0xc0], R14 ;  /* 0x0000c00e000075a7 */ /* 0x0022a400080011ff */
[----:B--2---:R-:W-:Y:S05]  /*9ce0*/  @!P0 NANOSLEEP.SYNCS 0x989680 ;  /* 0x009896800000895d */ /* 0x004fea0003900000 */
[----:B------:R-:W2:Y:S02]  /*9cf0*/  @!P0 SYNCS.PHASECHK.TRANS64 P0, [R0+URZ+0xc0], R14 ;  /* 0x0000c00e000085a7 */ /* 0x000ea400080010ff */
[----:B--2---:R-:W-:Y:S05]  /*9d00*/  @!P0 BRA `(.L_x_173) ;  /* 0xfffffffc00f08947 */ /* 0x004fea000383ffff */
[----:B------:R-:W-:Y:S05]  /*9d10*/  BRA `(.L_x_174) ;  /* 0xffffffa800187947 */ /* 0x000fea000383ffff */
.L_x_82:
[----:B------:R-:W-:Y:S07]  /*9d20*/  MOV R0, UR7 ;  /* 0x0000000700007c02 */ /* 0x000fee0008000f00 */
.L_x_175:
[----:B-1----:R1:W2:Y:S02]  /*9d30*/  SYNCS.PHASECHK.TRANS64.TRYWAIT P0, [R0+URZ+0xc8], R14 ;  /* 0x0000c80e000075a7 */ /* 0x0022a400080011ff */
[----:B--2---:R-:W-:Y:S05]  /*9d40*/  @!P0 NANOSLEEP.SYNCS 0x989680 ;  /* 0x009896800000895d */ /* 0x004fea0003900000 */
[----:B------:R-:W2:Y:S02]  /*9d50*/  @!P0 SYNCS.PHASECHK.TRANS64 P0, [R0+URZ+0xc8], R14 ;  /* 0x0000c80e000085a7 */ /* 0x000ea400080010ff */
[----:B--2---:R-:W-:Y:S05]  /*9d60*/  @!P0 BRA `(.L_x_175) ;  /* 0xfffffffc00f08947 */ /* 0x004fea000383ffff */
[----:B------:R-:W-:Y:S05]  /*9d70*/  BRA `(.L_x_176) ;  /* 0xffffffa800507947 */ /* 0x000fea000383ffff */
.L_x_83:
[----:B------:R-:W-:Y:S07]  /*9d80*/  MOV R0, UR7 ;  /* 0x0000000700007c02 */ /* 0x000fee0008000f00 */
.L_x_177:
[----:B-1----:R1:W2:Y:S02]  /*9d90*/  SYNCS.PHASECHK.TRANS64.TRYWAIT P0, [R0+URZ+0xd0], R14 ;  /* 0x0000d00e000075a7 */ /* 0x0022a400080011ff */
[----:B--2---:R-:W-:Y:S05]  /*9da0*/  @!P0 NANOSLEEP.SYNCS 0x989680 ;  /* 0x009896800000895d */ /* 0x004fea0003900000 */
[----:B------:R-:W2:Y:S02]  /*9db0*/  @!P0 SYNCS.PHASECHK.TRANS64 P0, [R0+URZ+0xd0], R14 ;  /* 0x0000d00e000085a7 */ /* 0x000ea400080010ff */
[----:B--2---:R-:W-:Y:S05]  /*9dc0*/  @!P0 BRA `(.L_x_177) ;  /* 0xfffffffc00f08947 */ /* 0x004fea000383ffff */
[----:B------:R-:W-:Y:S05]  /*9dd0*/  BRA `(.L_x_178) ;  /* 0xffffffa800947947 */ /* 0x000fea000383ffff */
.L_x_84:
[----:B------:R-:W-:Y:S07]  /*9de0*/  MOV R0, UR7 ;  /* 0x0000000700007c02 */ /* 0x000fee0008000f00 */
.L_x_179:
[----:B-1----:R1:W2:Y:S02]  /*9df0*/  SYNCS.PHASECHK.TRANS64.TRYWAIT P0, [R0+URZ+0xd8], R14 ;  /* 0x0000d80e000075a7 */ /* 0x0022a400080011ff */
[----:B--2---:R-:W-:Y:S05]  /*9e00*/  @!P0 NANOSLEEP.SYNCS 0x989680 ;  /* 0x009896800000895d */ /* 0x004fea0003900000 */
[----:B------:R-:W2:Y:S02]  /*9e10*/  @!P0 SYNCS.PHASECHK.TRANS64 P0, [R0+URZ+0xd8], R14 ;  /* 0x0000d80e000085a7 */ /* 0x000ea400080010ff */
[----:B--2---:R-:W-:Y:S05]  /*9e20*/  @!P0 BRA `(.L_x_179) ;  /* 0xfffffffc00f08947 */ /* 0x004fea000383ffff */
[----:B------:R-:W-:Y:S05]  /*9e30*/  BRA `(.L_x_180) ;  /* 0xffffffac00187947 */ /* 0x000fea000383ffff */
.L_x_86:
[----:B------:R-:W-:-:S07]  /*9e40*/  MOV R0, UR7 ;  /* 0x0000000700007c02 */ /* 0x000fce0008000f00 */
.L_x_181:
[----:B-1----:R1:W3:Y:S02]  /*9e50*/  SYNCS.PHASECHK.TRANS64.TRYWAIT P0, [R0+URZ+0xc0], R2 ;  /* 0x0000c002000075a7 */ /* 0x0022e400080011ff */
[----:B---3--:R-:W-:Y:S05]  /*9e60*/  @!P0 NANOSLEEP.SYNCS 0x989680 ;  /* 0x009896800000895d */ /* 0x008fea0003900000 */
[----:B------:R-:W3:Y:S02]  /*9e70*/  @!P0 SYNCS.PHASECHK.TRANS64 P0, [R0+URZ+0xc0], R2 ;  /* 0x0000c002000085a7 */ /* 0x000ee400080010ff */
[----:B---3--:R-:W-:Y:S05]  /*9e80*/  @!P0 BRA `(.L_x_181) ;  /* 0xfffffffc00f08947 */ /* 0x008fea000383ffff */
[----:B------:R-:W-:Y:S05]  /*9e90*/  BRA `(.L_x_182) ;  /* 0xffffffac00887947 */ /* 0x000fea000383ffff */
.L_x_87:
[----:B-1----:R-:W-:-:S07]  /*9ea0*/  MOV R0, UR7 ;  /* 0x0000000700007c02 */ /* 0x002fce0008000f00 */
.L_x_183:
[----:B-1----:R1:W3:Y:S02]  /*9eb0*/  SYNCS.PHASECHK.TRANS64.TRYWAIT P0, [R0+URZ+0xc8], R2 ;  /* 0x0000c802000075a7 */ /* 0x0022e400080011ff */
[----:B---3--:R-:W-:Y:S05]  /*9ec0*/  @!P0 NANOSLEEP.SYNCS 0x989680 ;  /* 0x009896800000895d */ /* 0x008fea0003900000 */
[----:B------:R-:W3:Y:S02]  /*9ed0*/  @!P0 SYNCS.PHASECHK.TRANS64 P0, [R0+URZ+0xc8], R2 ;  /* 0x0000c802000085a7 */ /* 0x000ee400080010ff */
[----:B---3--:R-:W-:Y:S05]  /*9ee0*/  @!P0 BRA `(.L_x_183) ;  /* 0xfffffffc00f08947 */ /* 0x008fea000383ffff */
[----:B------:R-:W-:Y:S05]  /*9ef0*/  BRA `(.L_x_184) ;  /* 0xffffffac00787947 */ /* 0x000fea000383ffff */
.L_x_88:
[----:B-1----:R-:W-:-:S07]  /*9f00*/  MOV R0, UR7 ;  /* 0x0000000700007c02 */ /* 0x002fce0008000f00 */
.L_x_185:
[----:B-1----:R1:W3:Y:S02]  /*9f10*/  SYNCS.PHASECHK.TRANS64.TRYWAIT P0, [R0+URZ+0xd0], R2 ;  /* 0x0000d002000075a7 */ /* 0x0022e400080011ff */
[----:B---3--:R-:W-:Y:S05]  /*9f20*/  @!P0 NANOSLEEP.SYNCS 0x989680 ;  /* 0x009896800000895d */ /* 0x008fea0003900000 */
[----:B------:R-:W3:Y:S02]  /*9f30*/  @!P0 SYNCS.PHASECHK.TRANS64 P0, [R0+URZ+0xd0], R2 ;  /* 0x0000d002000085a7 */ /* 0x000ee400080010ff */
[----:B---3--:R-:W-:Y:S05]  /*9f40*/  @!P0 BRA `(.L_x_185) ;  /* 0xfffffffc00f08947 */ /* 0x008fea000383ffff */
[----:B------:R-:W-:Y:S05]  /*9f50*/  BRA `(.L_x_186) ;  /* 0xffffffac00687947 */ /* 0x000fea000383ffff */
.L_x_90:
[----:B--2---:R2:W4:Y:S02]  /*9f60*/  SYNCS.PHASECHK.TRANS64.TRYWAIT P0, [R0+URZ+0xf0], R2 ;  /* 0x0000f002000075a7 */ /* 0x00452400080011ff */
[----:B----4-:R-:W-:Y:S05]  /*9f70*/  @!P0 NANOSLEEP.SYNCS 0x989680 ;  /* 0x009896800000895d */ /* 0x010fea0003900000 */
[----:B------:R-:W4:Y:S02]  /*9f80*/  @!P0 SYNCS.PHASECHK.TRANS64 P0, [R0+URZ+0xf0], R2 ;  /* 0x0000f002000085a7 */ /* 0x000f2400080010ff */
[----:B----4-:R-:W-:Y:S05]  /*9f90*/  @!P0 BRA `(.L_x_90) ;  /* 0xfffffffc00f08947 */ /* 0x010fea000383ffff */
[----:B------:R-:W-:Y:S05]  /*9fa0*/  BRA `(.L_x_187) ;  /* 0xffffffb000347947 */ /* 0x000fea000383ffff */
.L_x_101:
[----:B-1----:R1:W3:Y:S02]  /*9fb0*/  SYNCS.PHASECHK.TRANS64.TRYWAIT P1, [R2+URZ+0xa0], R0 ;  /* 0x0000a000020075a7 */ /* 0x0022e400080211ff */
[----:B---3--:R-:W-:Y:S05]  /*9fc0*/  @!P1 NANOSLEEP.SYNCS 0x989680 ;  /* 0x009896800000995d */ /* 0x008fea0003900000 */
[----:B------:R-:W3:Y:S02]  /*9fd0*/  @!P1 SYNCS.PHASECHK.TRANS64 P1, [R2+URZ+0xa0], R0 ;  /* 0x0000a000020095a7 */ /* 0x000ee400080210ff */
[----:B---3--:R-:W-:Y:S05]  /*9fe0*/  @!P1 BRA `(.L_x_101) ;  /* 0xfffffffc00f09947 */ /* 0x008fea000383ffff */
[----:B------:R-:W-:Y:S05]  /*9ff0*/  BRA `(.L_x_100) ;  /* 0xffffffbc004c7947 */ /* 0x000fea000383ffff */
.L_x_103:
[----:B-1----:R1:W2:Y:S02]  /*a000*/  SYNCS.PHASECHK.TRANS64.TRYWAIT P0, [R113+URZ+0x110], R3 ;  /* 0x00011003710075a7 */ /* 0x0022a400080011ff */
[----:B--2---:R-:W-:Y:S05]  /*a010*/  @!P0 NANOSLEEP.SYNCS 0x989680 ;  /* 0x009896800000895d */ /* 0x004fea0003900000 */
[----:B------:R-:W2:Y:S02]  /*a020*/  @!P0 SYNCS.PHASECHK.TRANS64 P0, [R113+URZ+0x110], R3 ;  /* 0x00011003710085a7 */ /* 0x000ea400080010ff */
[----:B--2---:R-:W-:Y:S05]  /*a030*/  @!P0 BRA `(.L_x_103) ;  /* 0xfffffffc00f08947 */ /* 0x004fea000383ffff */
[----:B------:R-:W-:Y:S05]  /*a040*/  BRA `(.L_x_102) ;  /* 0xffffffbc00a07947 */ /* 0x000fea000383ffff */
.L_x_111:
[----:B--2---:R2:W3:Y:S02]  /*a050*/  SYNCS.PHASECHK.TRANS64.TRYWAIT P0, [R0+URZ+0xa0], R3 ;  /* 0x0000a003000075a7 */ /* 0x0044e400080011ff */
[----:B---3--:R-:W-:Y:S05]  /*a060*/  @!P0 NANOSLEEP.SYNCS 0x989680 ;  /* 0x009896800000895d */ /* 0x008fea0003900000 */
[----:B------:R-:W3:Y:S02]  /*a070*/  @!P0 SYNCS.PHASECHK.TRANS64 P0, [R0+URZ+0xa0], R3 ;  /* 0x0000a003000085a7 */ /* 0x000ee400080010ff */
[----:B---3--:R-:W-:Y:S05]  /*a080*/  @!P0 BRA `(.L_x_111) ;  /* 0xfffffffc00f08947 */ /* 0x008fea000383ffff */
[----:B------:R-:W-:Y:S05]  /*a090*/  BRA `(.L_x_110) ;  /* 0xffffffc800907947 */ /* 0x000fea000383ffff */
.L_x_119:
[----:B--2---:R2:W3:Y:S02]  /*a0a0*/  SYNCS.PHASECHK.TRANS64.TRYWAIT P0, [R0+URZ+0xa0], R4 ;  /* 0x0000a004000075a7 */ /* 0x0044e400080011ff */
[----:B---3--:R-:W-:Y:S05]  /*a0b0*/  @!P0 NANOSLEEP.SYNCS 0x989680 ;  /* 0x009896800000895d */ /* 0x008fea0003900000 */
[----:B------:R-:W3:Y:S02]  /*a0c0*/  @!P0 SYNCS.PHASECHK.TRANS64 P0, [R0+URZ+0xa0], R4 ;  /* 0x0000a004000085a7 */ /* 0x000ee400080010ff */
[----:B---3--:R-:W-:Y:S05]  /*a0d0*/  @!P0 BRA `(.L_x_119) ;  /* 0xfffffffc00f08947 */ /* 0x008fea000383ffff */
[----:B------:R-:W-:Y:S05]  /*a0e0*/  BRA `(.L_x_118) ;  /* 0xffffffd400d47947 */ /* 0x000fea000383ffff */
.L_x_127:
[----:B--2---:R2:W3:Y:S02]  /*a0f0*/  SYNCS.PHASECHK.TRANS64.TRYWAIT P0, [R0+URZ+0xa0], R4 ;  /* 0x0000a004000075a7 */ /* 0x0044e400080011ff */
[----:B---3--:R-:W-:Y:S05]  /*a100*/  @!P0 NANOSLEEP.SYNCS 0x989680 ;  /* 0x009896800000895d */ /* 0x008fea0003900000 */
[----:B------:R-:W3:Y:S02]  /*a110*/  @!P0 SYNCS.PHASECHK.TRANS64 P0, [R0+URZ+0xa0], R4 ;  /* 0x0000a004000085a7 */ /* 0x000ee400080010ff */
[----:B---3--:R-:W-:Y:S05]  /*a120*/  @!P0 BRA `(.L_x_127) ;  /* 0xfffffffc00f08947 */ /* 0x008fea000383ffff */
[----:B------:R-:W-:Y:S05]  /*a130*/  BRA `(.L_x_126) ;  /* 0xffffffe400247947 */ /* 0x000fea000383ffff */
        .weak           $__internal_0_$__cuda_sm10x_tcgen05_guardrail_trap_col_being_dealloced_not_returned_by_alloc
        .type           $__internal_0_$__cuda_sm10x_tcgen05_guardrail_trap_col_being_dealloced_not_returned_by_alloc,@function
        .size           $__internal_0_$__cuda_sm10x_tcgen05_guardrail_trap_col_being_dealloced_not_returned_by_alloc,($__internal_1_$__cuda_sm10x_tcgen05_guardrail_trap_phase_invalid_during_alloc - $__internal_0_$__cuda_sm10x_tcgen05_guardrail_trap_col_being_dealloced_not_returned_by_alloc)
$__internal_0_$__cuda_sm10x_tcgen05_guardrail_trap_col_being_dealloced_not_returned_by_alloc:
[----:B------:R-:W-:Y:S05]  /*a140*/  BPT.TRAP 0x1 ;  /* 0x000000040000795c */ /* 0x000fea0000300000 */
[----:B------:R-:W-:-:S04]  /*a150*/  HFMA2 R3, -RZ, RZ, 0, 0 ;  /* 0x00000000ff037431 */ /* 0x000fc800000001ff */
[----:B------:R-:W-:Y:S05]  /*a160*/  RET.REL.NODEC R2 `(_ZN7cutlass13device_kernelINS_4gemm6kernel13GemmUniversalIN4cute5tupleIJiiiiEEENS1_10collective13CollectiveMmaINS1_35MainloopSm100TmaUmmaWarpSpecializedILi10ELi2ELi4ENS5_IJNS4_1CILi1EEESB_SB_EEEEENS5_IJNSA_ILi64EEENSA_ILi256EEESE_EEENS_12float_e4m3_tENS5_IJlSB_lEEENS_12float_e5m2_tESI_NS4_8TiledMMAINS4_8MMA_AtomIJNS4_10MMA_TraitsINS4_19SM100_MMA_F8F6F4_SSEJSH_SJ_fSE_SF_NS4_17integral_constantINS4_4UMMA5MajorELSQ_0EEESR_NSO_INSP_7ScaleInELSS_0EEEST_EEEEEENS4_6LayoutISC_NS5_IJNSA_ILi0EEESX_SX_EEEEENS5_IJNS4_10UnderscoreES10_S10_EEEEENS4_13SM90_TMA_LOADENS4_14ComposedLayoutINS4_7SwizzleILi2ELi4ELi3EEENS4_18smem_ptr_flag_bitsILi8EEENSW_INS5_IJNSA_ILi8EEESE_EEENS5_IJSE_SB_EEEEEEEvNS4_8identityES13_S1D_vS1E_EENS_8epilogue10collective18CollectiveEpilogueINS1G_23Sm100TmaWarpSpecializedILi4ELi2ELi32ELb0ELb0EEEJSG_NS5_IJNSW_ISE_SB_EES1L_EEESH_SI_SH_SI_NS1G_6fusion15FusionCallbacksIS1K_NS1N_17LinearCombinationISH_fSH_fLNS_15FloatRoundStyleE2EEESG_S1M_JEEENS4_5SM1004TMEM4LOAD26SM100_TMEM_LOAD_16dp32b32xES13_S1D_NS4_39AutoVectorizingCopyWithAssumedAlignmentILi128EEENS4_14SM90_TMA_STOREES1D_S1Y_S1Y_EEEvvEEEEvNT_6ParamsE) ;  /* 0xffffff5c02a47950 */ /* 0x000fea0003c3ffff */
        .weak           $__internal_1_$__cuda_sm10x_tcgen05_guardrail_trap_phase_invalid_during_alloc
        .type           $__internal_1_$__cuda_sm10x_tcgen05_guardrail_trap_phase_invalid_during_alloc,@function
        .size           $__internal_1_$__cuda_sm10x_tcgen05_guardrail_trap_phase_invalid_during_alloc,($__internal_2_$__cuda_sm10x_tcgen05_guardrail_trap_unallocated_columns_being_dealloced - $__internal_1_$__cuda_sm10x_tcgen05_guardrail_trap_phase_invalid_during_alloc)
$__internal_1_$__cuda_sm10x_tcgen05_guardrail_trap_phase_invalid_during_alloc:
[----:B------:R-:W-:Y:S05]  /*a170*/  BPT.TRAP 0x1 ;  /* 0x000000040000795c */ /* 0x000fea0000300000 */
[----:B------:R-:W-:-:S04]  /*a180*/  MOV R3, 0x0 ;  /* 0x0000000000037802 */ /* 0x000fc80000000f00 */
[----:B------:R-:W-:Y:S05]  /*a190*/  RET.REL.NODEC R2 `(_ZN7cutlass13device_kernelINS_4gemm6kernel13GemmUniversalIN4cute5tupleIJiiiiEEENS1_10collective13CollectiveMmaINS1_35MainloopSm100TmaUmmaWarpSpecializedILi10ELi2ELi4ENS5_IJNS4_1CILi1EEESB_SB_EEEEENS5_IJNSA_ILi64EEENSA_ILi256EEESE_EEENS_12float_e4m3_tENS5_IJlSB_lEEENS_12float_e5m2_tESI_NS4_8TiledMMAINS4_8MMA_AtomIJNS4_10MMA_TraitsINS4_19SM100_MMA_F8F6F4_SSEJSH_SJ_fSE_SF_NS4_17integral_constantINS4_4UMMA5MajorELSQ_0EEESR_NSO_INSP_7ScaleInELSS_0EEEST_EEEEEENS4_6LayoutISC_NS5_IJNSA_ILi0EEESX_SX_EEEEENS5_IJNS4_10UnderscoreES10_S10_EEEEENS4_13SM90_TMA_LOADENS4_14ComposedLayoutINS4_7SwizzleILi2ELi4ELi3EEENS4_18smem_ptr_flag_bitsILi8EEENSW_INS5_IJNSA_ILi8EEESE_EEENS5_IJSE_SB_EEEEEEEvNS4_8identityES13_S1D_vS1E_EENS_8epilogue10collective18CollectiveEpilogueINS1G_23Sm100TmaWarpSpecializedILi4ELi2ELi32ELb0ELb0EEEJSG_NS5_IJNSW_ISE_SB_EES1L_EEESH_SI_SH_SI_NS1G_6fusion15FusionCallbacksIS1K_NS1N_17LinearCombinationISH_fSH_fLNS_15FloatRoundStyleE2EEESG_S1M_JEEENS4_5SM1004TMEM4LOAD26SM100_TMEM_LOAD_16dp32b32xES13_S1D_NS4_39AutoVectorizingCopyWithAssumedAlignmentILi128EEENS4_14SM90_TMA_STOREES1D_S1Y_S1Y_EEEvvEEEEvNT_6ParamsE) ;  /* 0xffffff5c02987950 */ /* 0x000fea0003c3ffff */
        .weak           $__internal_2_$__cuda_sm10x_tcgen05_guardrail_trap_unallocated_columns_being_dealloced
        .type           $__internal_2_$__cuda_sm10x_tcgen05_guardrail_trap_unallocated_columns_being_dealloced,@function
        .size           $__internal_2_$__cuda_sm10x_tcgen05_guardrail_trap_unallocated_columns_being_dealloced,(.L_x_189 - $__internal_2_$__cuda_sm10x_tcgen05_guardrail_trap_unallocated_columns_being_dealloced)
$__internal_2_$__cuda_sm10x_tcgen05_guardrail_trap_unallocated_columns_being_dealloced:
[----:B------:R-:W-:Y:S05]  /*a1a0*/  BPT.TRAP 0x1 ;  /* 0x000000040000795c */ /* 0x000fea0000300000 */
[----:B------:R-:W-:-:S04]  /*a1b0*/  HFMA2 R3, -RZ, RZ, 0, 0 ;  /* 0x00000000ff037431 */ /* 0x000fc800000001ff */
[----:B------:R-:W-:Y:S05]  /*a1c0*/  RET.REL.NODEC R2 `(_ZN7cutlass13device_kernelINS_4gemm6kernel13GemmUniversalIN4cute5tupleIJiiiiEEENS1_10collective13CollectiveMmaINS1_35MainloopSm100TmaUmmaWarpSpecializedILi10ELi2ELi4ENS5_IJNS4_1CILi1EEESB_SB_EEEEENS5_IJNSA_ILi64EEENSA_ILi256EEESE_EEENS_12float_e4m3_tENS5_IJlSB_lEEENS_12float_e5m2_tESI_NS4_8TiledMMAINS4_8MMA_AtomIJNS4_10MMA_TraitsINS4_19SM100_MMA_F8F6F4_SSEJSH_SJ_fSE_SF_NS4_17integral_constantINS4_4UMMA5MajorELSQ_0EEESR_NSO_INSP_7ScaleInELSS_0EEEST_EEEEEENS4_6LayoutISC_NS5_IJNSA_ILi0EEESX_SX_EEEEENS5_IJNS4_10UnderscoreES10_S10_EEEEENS4_13SM90_TMA_LOADENS4_14ComposedLayoutINS4_7SwizzleILi2ELi4ELi3EEENS4_18smem_ptr_flag_bitsILi8EEENSW_INS5_IJNSA_ILi8EEESE_EEENS5_IJSE_SB_EEEEEEEvNS4_8identityES13_S1D_vS1E_EENS_8epilogue10collective18CollectiveEpilogueINS1G_23Sm100TmaWarpSpecializedILi4ELi2ELi32ELb0ELb0EEEJSG_NS5_IJNSW_ISE_SB_EES1L_EEESH_SI_SH_SI_NS1G_6fusion15FusionCallbacksIS1K_NS1N_17LinearCombinationISH_fSH_fLNS_15FloatRoundStyleE2EEESG_S1M_JEEENS4_5SM1004TMEM4LOAD26SM100_TMEM_LOAD_16dp32b32xES13_S1D_NS4_39AutoVectorizingCopyWithAssumedAlignmentILi128EEENS4_14SM90_TMA_STOREES1D_S1Y_S1Y_EEEvvEEEEvNT_6ParamsE) ;  /* 0xffffff5c028c7950 */ /* 0x000fea0003c3ffff */
.L_x_188:
[----:B------:R-:W-:-:S00]  /*a1d0*/  BRA `(.L_x_188) ;  /* 0xfffffffc00fc7947 */ /* 0x000fc0000383ffff */
[----:B------:R-:W-:-:S00]  /*a1e0*/  NOP ;  /* 0x0000000000007918 */ /* 0x000fc00000000000 */
        /* <DEDUP_REMOVED lines=9> */
.L_x_189:


//--------------------- .nv.global.init           --------------------------
	.section	.nv.global.init,"aw",@progbits
.nv.global.init:
	.type		$str$27,@object
	.size		$str$27,($str$28 - $str$27)
$str$27:
        /*0000*/ 	.byte	0x28, 0x61, 0x64, 0x64, 0x72, 0x65, 0x73, 0x73, 0x20, 0x26, 0x20, 0x6d, 0x61, 0x73, 0x6b, 0x29
        /*0010*/ 	.byte	0x20, 0x3d, 0x3d, 0x20, 0x30, 0x00
	.type		$str$28,@object
	.size		$str$28,($str$26 - $str$28)
$str$28:
        /*0016*/ 	.byte	0x2f, 0x74, 0x6d, 0x70, 0x2f, 0x63, 0x75, 0x74, 0x6c, 0x61, 0x73, 0x73, 0x5f, 0x73, 0x77, 0x65
        /*0026*/ 	.byte	0x65, 0x70, 0x5f, 0x73, 0x72, 0x63, 0x2f, 0x69, 0x6e, 0x63, 0x6c, 0x75, 0x64, 0x65, 0x2f, 0x63
        /*0036*/ 	.byte	0x75, 0x74, 0x65, 0x2f, 0x70, 0x6f, 0x69, 0x6e, 0x74, 0x65, 0x72, 0x5f, 0x66, 0x6c, 0x61, 0x67
        /*0046*/ 	.byte	0x67, 0x65, 0x64, 0x2e, 0x68, 0x70, 0x70, 0x00
	.type		$str$26,@object
	.size		$str$26,($str$25 - $str$26)
$str$26:
        /*004e*/ 	.byte	0x2f, 0x74, 0x6d, 0x70, 0x2f, 0x63, 0x75, 0x74, 0x6c, 0x61, 0x73, 0x73, 0x5f, 0x73, 0x77, 0x65
        /*005e*/ 	.byte	0x65, 0x70, 0x5f, 0x73, 0x72, 0x63, 0x2f, 0x69, 0x6e, 0x63, 0x6c, 0x75, 0x64, 0x65, 0x2f, 0x63
        /*006e*/ 	.byte	0x75, 0x74, 0x65, 0x2f, 0x61, 0x74, 0x6f, 0x6d, 0x2f, 0x63, 0x6f, 0x70, 0x79, 0x5f, 0x74, 0x72
        /*007e*/ 	.byte	0x61, 0x69, 0x74, 0x73, 0x5f, 0x73, 0x6d, 0x31, 0x30, 0x30, 0x2e, 0x68, 0x70, 0x70, 0x00
	.type		$str$25,@object
	.size		$str$25,(__unnamed_1 - $str$25)
$str$25:
        /*008d*/ 	.byte	0x28, 0x28, 0x75, 0x69, 0x6e, 0x74, 0x33, 0x32, 0x5f, 0x74, 0x28, 0x74, 0x68, 0x72, 0x65, 0x61
        /*009d*/ 	.byte	0x64, 0x49, 0x64, 0x78, 0x2e, 0x78, 0x29, 0x20, 0x2f, 0x20, 0x33, 0x32, 0x29, 0x20, 0x25, 0x20
        /*00ad*/ 	.byte	0x34, 0x29, 0x20, 0x3d, 0x3d, 0x20, 0x28, 0x28, 0x28, 0x74, 0x6d, 0x65, 0x6d, 0x5f, 0x61, 0x64
        /*00bd*/ 	.byte	0x64, 0x72, 0x20, 0x3e, 0x3e, 0x20, 0x31, 0x36, 0x29, 0x20, 0x2f, 0x20, 0x33, 0x32, 0x29, 0x20
        /*00cd*/ 	.byte	0x25, 0x20, 0x34, 0x29, 0x00
	.type		__unnamed_1,@object
	.size		__unnamed_1,(__unnamed_2 - __unnamed_1)
__unnamed_1:
        /*00d2*/ 	.byte	0x61, 0x75, 0x74, 0x6f, 0x20, 0x63, 0x75, 0x74, 0x65, 0x3a, 0x3a, 0x61, 0x73, 0x5f, 0x70, 0x6f
        /* <DEDUP_REMOVED lines=24> */
        /*0262*/ 	.byte	0x3c, 0x34, 0x30, 0x39, 0x36, 0x3e, 0x3e, 0x3e, 0x3e, 0x5d, 0x00
	.type		__unnamed_2,@object
	.size		__unnamed_2,(__unnamed_3 - __unnamed_2)
__unnamed_2:
        /* <DEDUP_REMOVED lines=26> */
	.type		__unnamed_3,@object
	.size		__unnamed_3,(.L_3 - __unnamed_3)
__unnamed_3:
        /* <DEDUP_REMOVED lines=40> */
        /*0688*/ 	.byte	0x74, 0x65, 0x3a, 0x3a, 0x43, 0x3c, 0x30, 0x3e, 0x3e, 0x3e, 0x3e, 0x5d, 0x00
.L_3:


//--------------------- .nv.shared._ZN7cutlass13device_kernelINS_4gemm6kernel13GemmUniversalIN4cute5tupleIJiiiiEEENS1_10collective13CollectiveMmaINS1_35MainloopSm100TmaUmmaWarpSpecializedILi10ELi2ELi4ENS5_IJNS4_1CILi1EEESB_SB_EEEEENS5_IJNSA_ILi64EEENSA_ILi256EEESE_EEENS_12float_e4m3_tENS5_IJlSB_lEEENS_12float_e5m2_tESI_NS4_8TiledMMAINS4_8MMA_AtomIJNS4_10MMA_TraitsINS4_19SM100_MMA_F8F6F4_SSEJSH_SJ_fSE_SF_NS4_17integral_constantINS4_4UMMA5MajorELSQ_0EEESR_NSO_INSP_7ScaleInELSS_0EEEST_EEEEEENS4_6LayoutISC_NS5_IJNSA_ILi0EEESX_SX_EEEEENS5_IJNS4_10UnderscoreES10_S10_EEEEENS4_13SM90_TMA_LOADENS4_14ComposedLayoutINS4_7SwizzleILi2ELi4ELi3EEENS4_18smem_ptr_flag_bitsILi8EEENSW_INS5_IJNSA_ILi8EEESE_EEENS5_IJSE_SB_EEEEEEEvNS4_8identityES13_S1D_vS1E_EENS_8epilogue10collective18CollectiveEpilogueINS1G_23Sm100TmaWarpSpecializedILi4ELi2ELi32ELb0ELb0EEEJSG_NS5_IJNSW_ISE_SB_EES1L_EEESH_SI_SH_SI_NS1G_6fusion15FusionCallbacksIS1K_NS1N_17LinearCombinationISH_fSH_fLNS_15FloatRoundStyleE2EEESG_S1M_JEEENS4_5SM1004TMEM4LOAD26SM100_TMEM_LOAD_16dp32b32xES13_S1D_NS4_39AutoVectorizingCopyWithAssumedAlignmentILi128EEENS4_14SM90_TMA_STOREES1D_S1Y_S1Y_EEEvvEEEEvNT_6ParamsE --------------------------
	.section	.nv.shared._ZN7cutlass13device_kernelINS_4gemm6kernel13GemmUniversalIN4cute5tupleIJiiiiEEENS1_10collective13CollectiveMmaINS1_35MainloopSm100TmaUmmaWarpSpecializedILi10ELi2ELi4ENS5_IJNS4_1CILi1EEESB_SB_EEEEENS5_IJNSA_ILi64EEENSA_ILi256EEESE_EEENS_12float_e4m3_tENS5_IJlSB_lEEENS_12float_e5m2_tESI_NS4_8TiledMMAINS4_8MMA_AtomIJNS4_10MMA_TraitsINS4_19SM100_MMA_F8F6F4_SSEJSH_SJ_fSE_SF_NS4_17integral_constantINS4_4UMMA5MajorELSQ_0EEESR_NSO_INSP_7ScaleInELSS_0EEEST_EEEEEENS4_6LayoutISC_NS5_IJNSA_ILi0EEESX_SX_EEEEENS5_IJNS4_10UnderscoreES10_S10_EEEEENS4_13SM90_TMA_LOADENS4_14ComposedLayoutINS4_7SwizzleILi2ELi4ELi3EEENS4_18smem_ptr_flag_bitsILi8EEENSW_INS5_IJNSA_ILi8EEESE_EEENS5_IJSE_SB_EEEEEEEvNS4_8identityES13_S1D_vS1E_EENS_8epilogue10collective18CollectiveEpilogueINS1G_23Sm100TmaWarpSpecializedILi4ELi2ELi32ELb0ELb0EEEJSG_NS5_IJNSW_ISE_SB_EES1L_EEESH_SI_SH_SI_NS1G_6fusion15FusionCallbacksIS1K_NS1N_17LinearCombinationISH_fSH_fLNS_15FloatRoundStyleE2EEESG_S1M_JEEENS4_5SM1004TMEM4LOAD26SM100_TMEM_LOAD_16dp32b32xES13_S1D_NS4_39AutoVectorizingCopyWithAssumedAlignmentILi128EEENS4_14SM90_TMA_STOREES1D_S1Y_S1Y_EEEvvEEEEvNT_6ParamsE,"aw",@nobits
	.sectionflags	@""
	.align	16
	.zero		1024


//--------------------- .nv.shared.reserved.0     --------------------------
	.section	.nv.shared.reserved.0,"aw",@nobits
	.weak		__nv_reservedSMEM_offset_0_alias
	.size		__nv_reservedSMEM_offset_0_alias, 0, 64
	.other		__nv_reservedSMEM_offset_0_alias,@"STO_CUDA_RESERVED_SHARED STV_DEFAULT"
__nv_reservedSMEM_offset_0_alias:
	.zero		0
.nv.shared.reserved.0:
	.zero		64
	.weak		__nv_reservedSMEM_tcgen05_partition
	.type		__nv_reservedSMEM_tcgen05_partition,@object
	.size		__nv_reservedSMEM_tcgen05_partition,(.L_0 - __nv_reservedSMEM_tcgen05_partition)
__nv_reservedSMEM_tcgen05_partition:
	.zero		32
.L_0:


//--------------------- .nv.global                --------------------------
	.section	.nv.global,"aw",@nobits
.nv.global:
	.type		_ZN40_INTERNAL_9529bbc1_4_k_cu_1b4ce9cb_361134cute1_E,@object
	.size		_ZN40_INTERNAL_9529bbc1_4_k_cu_1b4ce9cb_361134cute1_E,(_ZN40_INTERNAL_9529bbc1_4_k_cu_1b4ce9cb_361134cuda3std3__45__cpo6cbeginE - _ZN40_INTERNAL_9529bbc1_4_k_cu_1b4ce9cb_361134cute1_E)
_ZN40_INTERNAL_9529bbc1_4_k_cu_1b4ce9cb_361134cute1_E:
	.zero		1
	.type		_ZN40_INTERNAL_9529bbc1_4_k_cu_1b4ce9cb_361134cuda3std3__45__cpo6cbeginE,@object
	.size		_ZN40_INTERNAL_9529bbc1_4_k_cu_1b4ce9cb_361134cuda3std3__45__cpo6cbeginE,(_ZN40_INTERNAL_9529bbc1_4_k_cu_1b4ce9cb_361134cuda3std3__48in_placeE - _ZN40_INTERNAL_9529bbc1_4_k_cu_1b4ce9cb_361134cuda3std3__45__cpo6cbeginE)
_ZN40_INTERNAL_9529bbc1_4_k_cu_1b4ce9cb_361134cuda3std3__45__cpo6cbeginE:
	.zero		1
	.type		_ZN40_INTERNAL_9529bbc1_4_k_cu_1b4ce9cb_361134cuda3std3__48in_placeE,@object
	.size		_ZN40_INTERNAL_9529bbc1_4_k_cu_1b4ce9cb_361134cuda3std3__48in_placeE,(_ZN40_INTERNAL_9529bbc1_4_k_cu_1b4ce9cb_361134cuda3std6ranges3__45__cpo9iter_moveE - _ZN40_INTERNAL_9529bbc1_4_k_cu_1b4ce9cb_361134cuda3std3__48in_placeE)
_ZN40_INTERNAL_9529bbc1_4_k_cu_1b4ce9cb_361134cuda3std3__48in_placeE:
	.zero		1
	.type		_ZN40_INTERNAL_9529bbc1_4_k_cu_1b4ce9cb_361134cuda3std6ranges3__45__cpo9iter_moveE,@object
	.size		_ZN40_INTERNAL_9529bbc1_4_k_cu_1b4ce9cb_361134cuda3std6ranges3__45__cpo9iter_moveE,(_ZN40_INTERNAL_9529bbc1_4_k_cu_1b4ce9cb_361134cuda3std3__45__cpo5beginE - _ZN40_INTERNAL_9529bbc1_4_k_cu_1b4ce9cb_361134cuda3std6ranges3__45__cpo9iter_moveE)
_ZN40_INTERNAL_9529bbc1_4_k_cu_1b4ce9cb_361134cuda3std6ranges3__45__cpo9iter_moveE:
	.zero		1
	.type		_ZN40_INTERNAL_9529bbc1_4_k_cu_1b4ce9cb_361134cuda3std3__45__cpo5beginE,@object
	.size		_ZN40_INTERNAL_9529bbc1_4_k_cu_1b4ce9cb_361134cuda3std3__45__cpo5beginE,(_ZN40_INTERNAL_9529bbc1_4_k_cu_1b4ce9cb_361134cuda3std3__442_GLOBAL__N__9529bbc1_4_k_cu_1b4ce9cb_361136ignoreE - _ZN40_INTERNAL_9529bbc1_4_k_cu_1b4ce9cb_361134cuda3std3__45__cpo5beginE)
_ZN40_INTERNAL_9529bbc1_4_k_cu_1b4ce9cb_361134cuda3std3__45__cpo5beginE:
	.zero		1
	.type		_ZN40_INTERNAL_9529bbc1_4_k_cu_1b4ce9cb_361134cuda3std3__442_GLOBAL__N__9529bbc1_4_k_cu_1b4ce9cb_361136ignoreE,@object
	.size		_ZN40_INTERNAL_9529bbc1_4_k_cu_1b4ce9cb_361134cuda3std3__442_GLOBAL__N__9529bbc1_4_k_cu_1b4ce9cb_361136ignoreE,(_ZN40_INTERNAL_9529bbc1_4_k_cu_1b4ce9cb_361134cute7productE - _ZN40_INTERNAL_9529bbc1_4_k_cu_1b4ce9cb_361134cuda3std3__442_GLOBAL__N__9529bbc1_4_k_cu_1b4ce9cb_361136ignoreE)
_ZN40_INTERNAL_9529bbc1_4_k_cu_1b4ce9cb_361134cuda3std3__442_GLOBAL__N__9529bbc1_4_k_cu_1b4ce9cb_361136ignoreE:
	.zero		1
	.type		_ZN40_INTERNAL_9529bbc1_4_k_cu_1b4ce9cb_361134cute7productE,@object
	.size		_ZN40_INTERNAL_9529bbc1_4_k_cu_1b4ce9cb_361134cute7productE,(_ZN40_INTERNAL_9529bbc1_4_k_cu_1b4ce9cb_361134cuda3std3__45__cpo3endE - _ZN40_INTERNAL_9529bbc1_4_k_cu_1b4ce9cb_361134cute7productE)
_ZN40_INTERNAL_9529bbc1_4_k_cu_1b4ce9cb_361134cute7productE:
	.zero		1
	.type		_ZN40_INTERNAL_9529bbc1_4_k_cu_1b4ce9cb_361134cuda3std3__45__cpo3endE,@object
	.size		_ZN40_INTERNAL_9529bbc1_4_k_cu_1b4ce9cb_361134cuda3std3__45__cpo3endE,(_ZN40_INTERNAL_9529bbc1_4_k_cu_1b4ce9cb_361134cuda3std3__419piecewise_constructE - _ZN40_INTERNAL_9529bbc1_4_k_cu_1b4ce9cb_361134cuda3std3__45__cpo3endE)
_ZN40_INTERNAL_9529bbc1_4_k_cu_1b4ce9cb_361134cuda3std3__45__cpo3endE:
	.zero		1
	.type		_ZN40_INTERNAL_9529bbc1_4_k_cu_1b4ce9cb_361134cuda3std3__419piecewise_constructE,@object
	.size		_ZN40_INTERNAL_9529bbc1_4_k_cu_1b4ce9cb_361134cuda3std3__419piecewise_constructE,(_ZN40_INTERNAL_9529bbc1_4_k_cu_1b4ce9cb_361134cuda3std3__45__cpo4cendE - _ZN40_INTERNAL_9529bbc1_4_k_cu_1b4ce9cb_361134cuda3std3__419piecewise_constructE)
_ZN40_INTERNAL_9529bbc1_4_k_cu_1b4ce9cb_361134cuda3std3__419piecewise_constructE:
	.zero		1
	.type		_ZN40_INTERNAL_9529bbc1_4_k_cu_1b4ce9cb_361134cuda3std3__45__cpo4cendE,@object
	.size		_ZN40_INTERNAL_9529bbc1_4_k_cu_1b4ce9cb_361134cuda3std3__45__cpo4cendE,(_ZN40_INTERNAL_9529bbc1_4_k_cu_1b4ce9cb_361134cuda3std6ranges3__45__cpo4swapE - _ZN40_INTERNAL_9529bbc1_4_k_cu_1b4ce9cb_361134cuda3std3__45__cpo4cendE)
_ZN40_INTERNAL_9529bbc1_4_k_cu_1b4ce9cb_361134cuda3std3__45__cpo4cendE:
	.zero		1
	.type		_ZN40_INTERNAL_9529bbc1_4_k_cu_1b4ce9cb_361134cuda3std6ranges3__45__cpo4swapE,@object
	.size		_ZN40_INTERNAL_9529bbc1_4_k_cu_1b4ce9cb_361134cuda3std6ranges3__45__cpo4swapE,(.L_11 - _ZN40_INTERNAL_9529bbc1_4_k_cu_1b4ce9cb_361134cuda3std6ranges3__45__cpo4swapE)
_ZN40_INTERNAL_9529bbc1_4_k_cu_1b4ce9cb_361134cuda3std6ranges3__45__cpo4swapE:
	.zero		1
.L_11:


//--------------------- .nv.constant0._ZN7cutlass13device_kernelINS_4gemm6kernel13GemmUniversalIN4cute5tupleIJiiiiEEENS1_10collective13CollectiveMmaINS1_35MainloopSm100TmaUmmaWarpSpecializedILi10ELi2ELi4ENS5_IJNS4_1CILi1EEESB_SB_EEEEENS5_IJNSA_ILi64EEENSA_ILi256EEESE_EEENS_12float_e4m3_tENS5_IJlSB_lEEENS_12float_e5m2_tESI_NS4_8TiledMMAINS4_8MMA_AtomIJNS4_10MMA_TraitsINS4_19SM100_MMA_F8F6F4_SSEJSH_SJ_fSE_SF_NS4_17integral_constantINS4_4UMMA5MajorELSQ_0EEESR_NSO_INSP_7ScaleInELSS_0EEEST_EEEEEENS4_6LayoutISC_NS5_IJNSA_ILi0EEESX_SX_EEEEENS5_IJNS4_10UnderscoreES10_S10_EEEEENS4_13SM90_TMA_LOADENS4_14ComposedLayoutINS4_7SwizzleILi2ELi4ELi3EEENS4_18smem_ptr_flag_bitsILi8EEENSW_INS5_IJNSA_ILi8EEESE_EEENS5_IJSE_SB_EEEEEEEvNS4_8identityES13_S1D_vS1E_EENS_8epilogue10collective18CollectiveEpilogueINS1G_23Sm100TmaWarpSpecializedILi4ELi2ELi32ELb0ELb0EEEJSG_NS5_IJNSW_ISE_SB_EES1L_EEESH_SI_SH_SI_NS1G_6fusion15FusionCallbacksIS1K_NS1N_17LinearCombinationISH_fSH_fLNS_15FloatRoundStyleE2EEESG_S1M_JEEENS4_5SM1004TMEM4LOAD26SM100_TMEM_LOAD_16dp32b32xES13_S1D_NS4_39AutoVectorizingCopyWithAssumedAlignmentILi128EEENS4_14SM90_TMA_STOREES1D_S1Y_S1Y_EEEvvEEEEvNT_6ParamsE --------------------------
	.section	.nv.constant0._ZN7cutlass13device_kernelINS_4gemm6kernel13GemmUniversalIN4cute5tupleIJiiiiEEENS1_10collective13CollectiveMmaINS1_35MainloopSm100TmaUmmaWarpSpecializedILi10ELi2ELi4ENS5_IJNS4_1CILi1EEESB_SB_EEEEENS5_IJNSA_ILi64EEENSA_ILi256EEESE_EEENS_12float_e4m3_tENS5_IJlSB_lEEENS_12float_e5m2_tESI_NS4_8TiledMMAINS4_8MMA_AtomIJNS4_10MMA_TraitsINS4_19SM100_MMA_F8F6F4_SSEJSH_SJ_fSE_SF_NS4_17integral_constantINS4_4UMMA5MajorELSQ_0EEESR_NSO_INSP_7ScaleInELSS_0EEEST_EEEEEENS4_6LayoutISC_NS5_IJNSA_ILi0EEESX_SX_EEEEENS5_IJNS4_10UnderscoreES10_S10_EEEEENS4_13SM90_TMA_LOADENS4_14ComposedLayoutINS4_7SwizzleILi2ELi4ELi3EEENS4_18smem_ptr_flag_bitsILi8EEENSW_INS5_IJNSA_ILi8EEESE_EEENS5_IJSE_SB_EEEEEEEvNS4_8identityES13_S1D_vS1E_EENS_8epilogue10collective18CollectiveEpilogueINS1G_23Sm100TmaWarpSpecializedILi4ELi2ELi32ELb0ELb0EEEJSG_NS5_IJNSW_ISE_SB_EES1L_EEESH_SI_SH_SI_NS1G_6fusion15FusionCallbacksIS1K_NS1N_17LinearCombinationISH_fSH_fLNS_15FloatRoundStyleE2EEESG_S1M_JEEENS4_5SM1004TMEM4LOAD26SM100_TMEM_LOAD_16dp32b32xES13_S1D_NS4_39AutoVectorizingCopyWithAssumedAlignmentILi128EEENS4_14SM90_TMA_STOREES1D_S1Y_S1Y_EEEvvEEEEvNT_6ParamsE,"a",@progbits
	.sectionflags	@""
	.align	4
.nv.constant0._ZN7cutlass13device_kernelINS_4gemm6kernel13GemmUniversalIN4cute5tupleIJiiiiEEENS1_10collective13CollectiveMmaINS1_35MainloopSm100TmaUmmaWarpSpecializedILi10ELi2ELi4ENS5_IJNS4_1CILi1EEESB_SB_EEEEENS5_IJNSA_ILi64EEENSA_ILi256EEESE_EEENS_12float_e4m3_tENS5_IJlSB_lEEENS_12float_e5m2_tESI_NS4_8TiledMMAINS4_8MMA_AtomIJNS4_10MMA_TraitsINS4_19SM100_MMA_F8F6F4_SSEJSH_SJ_fSE_SF_NS4_17integral_constantINS4_4UMMA5MajorELSQ_0EEESR_NSO_INSP_7ScaleInELSS_0EEEST_EEEEEENS4_6LayoutISC_NS5_IJNSA_ILi0EEESX_SX_EEEEENS5_IJNS4_10UnderscoreES10_S10_EEEEENS4_13SM90_TMA_LOADENS4_14ComposedLayoutINS4_7SwizzleILi2ELi4ELi3EEENS4_18smem_ptr_flag_bitsILi8EEENSW_INS5_IJNSA_ILi8EEESE_EEENS5_IJSE_SB_EEEEEEEvNS4_8identityES13_S1D_vS1E_EENS_8epilogue10collective18CollectiveEpilogueINS1G_23Sm100TmaWarpSpecializedILi4ELi2ELi32ELb0ELb0EEEJSG_NS5_IJNSW_ISE_SB_EES1L_EEESH_SI_SH_SI_NS1G_6fusion15FusionCallbacksIS1K_NS1N_17LinearCombinationISH_fSH_fLNS_15FloatRoundStyleE2EEESG_S1M_JEEENS4_5SM1004TMEM4LOAD26SM100_TMEM_LOAD_16dp32b32xES13_S1D_NS4_39AutoVectorizingCopyWithAssumedAlignmentILi128EEENS4_14SM90_TMA_STOREES1D_S1Y_S1Y_EEEvvEEEEvNT_6ParamsE:
	.zero		2944


//--------------------- SYMBOLS --------------------------

	.type		.nv.reservedSmem.offset0,@object
	.size		.nv.reservedSmem.offset0,0x4
	.type		.nv.reservedSmem.cap,@object
	.size		.nv.reservedSmem.cap,0x4
	.type		__assertfail,@function
